







.version 6.4
.target sm_30, debug
.address_size 64


.func (.param .b32 func_retval0) sqrtf
(
.param .b32 sqrtf_param_0
)
;

.visible .entry _Z11hotspotOpt1PfS_S_fiiifffffff(
.param .u64 _Z11hotspotOpt1PfS_S_fiiifffffff_param_0,
.param .u64 _Z11hotspotOpt1PfS_S_fiiifffffff_param_1,
.param .u64 _Z11hotspotOpt1PfS_S_fiiifffffff_param_2,
.param .f32 _Z11hotspotOpt1PfS_S_fiiifffffff_param_3,
.param .u32 _Z11hotspotOpt1PfS_S_fiiifffffff_param_4,
.param .u32 _Z11hotspotOpt1PfS_S_fiiifffffff_param_5,
.param .u32 _Z11hotspotOpt1PfS_S_fiiifffffff_param_6,
.param .f32 _Z11hotspotOpt1PfS_S_fiiifffffff_param_7,
.param .f32 _Z11hotspotOpt1PfS_S_fiiifffffff_param_8,
.param .f32 _Z11hotspotOpt1PfS_S_fiiifffffff_param_9,
.param .f32 _Z11hotspotOpt1PfS_S_fiiifffffff_param_10,
.param .f32 _Z11hotspotOpt1PfS_S_fiiifffffff_param_11,
.param .f32 _Z11hotspotOpt1PfS_S_fiiifffffff_param_12,
.param .f32 _Z11hotspotOpt1PfS_S_fiiifffffff_param_13
)
{
.reg .pred %p<11>;
.reg .f32 %f<92>;
.reg .b32 %r<59>;
.reg .b64 %rd<67>;


.loc 2 7 1
func_begin0:
.loc	2 0 0

.loc 2 7 1

ld.param.u64 %rd1, [_Z11hotspotOpt1PfS_S_fiiifffffff_param_0];
ld.param.u64 %rd2, [_Z11hotspotOpt1PfS_S_fiiifffffff_param_1];
ld.param.u64 %rd3, [_Z11hotspotOpt1PfS_S_fiiifffffff_param_2];
ld.param.f32 %f8, [_Z11hotspotOpt1PfS_S_fiiifffffff_param_3];
ld.param.u32 %r31, [_Z11hotspotOpt1PfS_S_fiiifffffff_param_4];
ld.param.u32 %r32, [_Z11hotspotOpt1PfS_S_fiiifffffff_param_5];
ld.param.u32 %r33, [_Z11hotspotOpt1PfS_S_fiiifffffff_param_6];
ld.param.f32 %f9, [_Z11hotspotOpt1PfS_S_fiiifffffff_param_7];
ld.param.f32 %f10, [_Z11hotspotOpt1PfS_S_fiiifffffff_param_8];
ld.param.f32 %f11, [_Z11hotspotOpt1PfS_S_fiiifffffff_param_9];
ld.param.f32 %f12, [_Z11hotspotOpt1PfS_S_fiiifffffff_param_10];
ld.param.f32 %f13, [_Z11hotspotOpt1PfS_S_fiiifffffff_param_11];
ld.param.f32 %f14, [_Z11hotspotOpt1PfS_S_fiiifffffff_param_12];
ld.param.f32 %f15, [_Z11hotspotOpt1PfS_S_fiiifffffff_param_13];
mov.f32 %f16, 0f42A00000;
func_exec_begin0:
.loc	2 14 20
tmp0:
mov.f32 %f1, %f16;
tmp1:
.loc	2 16 11
mov.u32 %r34, %ntid.x;
mov.u32 %r35, %ctaid.x;
mul.lo.s32 %r36, %r34, %r35;
mov.u32 %r37, %tid.x;
add.s32 %r1, %r36, %r37;
tmp2:
.loc	2 17 11
mov.u32 %r38, %ntid.y;
mov.u32 %r39, %ctaid.y;
mul.lo.s32 %r40, %r38, %r39;
mov.u32 %r41, %tid.y;
add.s32 %r2, %r40, %r41;
tmp3:
.loc	2 19 11
mul.lo.s32 %r42, %r2, %r31;
add.s32 %r3, %r1, %r42;
tmp4:
.loc	2 20 12
mul.lo.s32 %r4, %r31, %r32;
tmp5:
.loc	2 22 11
setp.eq.s32	%p1, %r1, 0;
not.pred %p2, %p1;
@%p2 bra BB0_2;
bra.uni BB0_1;

BB0_1:
mov.u32 %r49, %r3;
tmp6:
bra.uni BB0_3;

BB0_2:
sub.s32 %r5, %r3, 1;
mov.u32 %r49, %r5;

BB0_3:
mov.u32 %r6, %r49;
tmp7:
.loc	2 23 11
sub.s32 %r43, %r31, 1;
setp.eq.s32	%p3, %r1, %r43;
not.pred %p4, %p3;
@%p4 bra BB0_5;
bra.uni BB0_4;

BB0_4:
mov.u32 %r50, %r3;
tmp8:
bra.uni BB0_6;

BB0_5:
add.s32 %r7, %r3, 1;
mov.u32 %r50, %r7;

BB0_6:
mov.u32 %r8, %r50;
tmp9:
.loc	2 24 11
setp.eq.s32	%p5, %r2, 0;
not.pred %p6, %p5;
@%p6 bra BB0_8;
bra.uni BB0_7;

BB0_7:
mov.u32 %r51, %r3;
tmp10:
bra.uni BB0_9;

BB0_8:
sub.s32 %r9, %r3, %r31;
mov.u32 %r51, %r9;

BB0_9:
mov.u32 %r10, %r51;
tmp11:
.loc	2 25 11
sub.s32 %r44, %r32, 1;
setp.eq.s32	%p7, %r2, %r44;
not.pred %p8, %p7;
@%p8 bra BB0_11;
bra.uni BB0_10;

BB0_10:
mov.u32 %r52, %r3;
tmp12:
bra.uni BB0_12;

BB0_11:
add.s32 %r11, %r3, %r31;
mov.u32 %r52, %r11;

BB0_12:
mov.u32 %r12, %r52;
.loc	2 28 5
cvt.s64.s32	%rd4, %r3;
shl.b64 %rd5, %rd4, 2;
add.s64 %rd6, %rd2, %rd5;
ld.f32 %f17, [%rd6];
mov.f32 %f2, %f17;
tmp13:
mov.f32 %f18, %f2;
tmp14:
.loc	2 29 5
add.s32 %r45, %r3, %r4;
cvt.s64.s32	%rd7, %r45;
shl.b64 %rd8, %rd7, 2;
add.s64 %rd9, %rd2, %rd8;
ld.f32 %f19, [%rd9];
mov.f32 %f3, %f19;
tmp15:
.loc	2 30 5
mul.f32 %f20, %f15, %f2;
cvt.s64.s32	%rd10, %r6;
shl.b64 %rd11, %rd10, 2;
add.s64 %rd12, %rd2, %rd11;
ld.f32 %f21, [%rd12];
mul.f32 %f22, %f10, %f21;
add.f32 %f23, %f20, %f22;
cvt.s64.s32	%rd13, %r8;
shl.b64 %rd14, %rd13, 2;
add.s64 %rd15, %rd2, %rd14;
ld.f32 %f24, [%rd15];
mul.f32 %f25, %f9, %f24;
add.f32 %f26, %f23, %f25;
cvt.s64.s32	%rd16, %r12;
shl.b64 %rd17, %rd16, 2;
add.s64 %rd18, %rd2, %rd17;
ld.f32 %f27, [%rd18];
mul.f32 %f28, %f12, %f27;
add.f32 %f29, %f26, %f28;
cvt.s64.s32	%rd19, %r10;
shl.b64 %rd20, %rd19, 2;
add.s64 %rd21, %rd2, %rd20;
ld.f32 %f30, [%rd21];
mul.f32 %f31, %f11, %f30;
add.f32 %f32, %f29, %f31;
mul.f32 %f33, %f14, %f18;
add.f32 %f34, %f32, %f33;
mul.f32 %f35, %f13, %f3;
add.f32 %f36, %f34, %f35;
cvt.s64.s32	%rd22, %r3;
shl.b64 %rd23, %rd22, 2;
add.s64 %rd24, %rd1, %rd23;
ld.f32 %f37, [%rd24];
mul.f32 %f38, %f8, %f37;
add.f32 %f39, %f36, %f38;
mul.f32 %f40, %f13, %f1;
add.f32 %f41, %f39, %f40;
cvt.s64.s32	%rd25, %r3;
shl.b64 %rd26, %rd25, 2;
add.s64 %rd27, %rd3, %rd26;
st.f32 [%rd27], %f41;
.loc	2 32 5
add.s32 %r13, %r3, %r4;
tmp16:
.loc	2 33 5
add.s32 %r14, %r6, %r4;
tmp17:
.loc	2 34 5
add.s32 %r15, %r8, %r4;
tmp18:
.loc	2 35 5
add.s32 %r16, %r10, %r4;
tmp19:
.loc	2 36 5
add.s32 %r17, %r12, %r4;
tmp20:
.loc	2 38 16
mov.u32 %r46, 1;
mov.b32 %r18, %r46;
tmp21:
mov.u32 %r53, %r13;
tmp22:
mov.u32 %r54, %r14;
tmp23:
mov.u32 %r55, %r15;
tmp24:
mov.u32 %r56, %r16;
tmp25:
mov.u32 %r57, %r17;
tmp26:
mov.f32 %f90, %f2;
tmp27:
mov.f32 %f91, %f3;
tmp28:
mov.u32 %r58, %r18;
tmp29:

BB0_13:
.loc	2 38 5
mov.u32 %r24, %r58;
mov.f32 %f5, %f91;
mov.f32 %f4, %f90;
mov.u32 %r23, %r57;
mov.u32 %r22, %r56;
mov.u32 %r21, %r55;
mov.u32 %r20, %r54;
mov.u32 %r19, %r53;
tmp30:
sub.s32 %r47, %r33, 1;
setp.lt.s32	%p9, %r24, %r47;
tmp31:
not.pred %p10, %p9;
tmp32:
@%p10 bra BB0_16;
bra.uni BB0_14;

BB0_14:
.loc	2 39 9
tmp33:
mov.f32 %f66, %f4;
tmp34:
.loc	2 40 9
mov.f32 %f6, %f5;
tmp35:
.loc	2 41 9
add.s32 %r48, %r19, %r4;
cvt.s64.s32	%rd46, %r48;
shl.b64 %rd47, %rd46, 2;
add.s64 %rd48, %rd2, %rd47;
ld.f32 %f67, [%rd48];
mov.f32 %f7, %f67;
tmp36:
.loc	2 42 9
mul.f32 %f68, %f15, %f6;
cvt.s64.s32	%rd49, %r20;
shl.b64 %rd50, %rd49, 2;
add.s64 %rd51, %rd2, %rd50;
ld.f32 %f69, [%rd51];
mul.f32 %f70, %f10, %f69;
add.f32 %f71, %f68, %f70;
cvt.s64.s32	%rd52, %r21;
shl.b64 %rd53, %rd52, 2;
add.s64 %rd54, %rd2, %rd53;
ld.f32 %f72, [%rd54];
mul.f32 %f73, %f9, %f72;
add.f32 %f74, %f71, %f73;
cvt.s64.s32	%rd55, %r23;
shl.b64 %rd56, %rd55, 2;
add.s64 %rd57, %rd2, %rd56;
ld.f32 %f75, [%rd57];
mul.f32 %f76, %f12, %f75;
add.f32 %f77, %f74, %f76;
cvt.s64.s32	%rd58, %r22;
shl.b64 %rd59, %rd58, 2;
add.s64 %rd60, %rd2, %rd59;
ld.f32 %f78, [%rd60];
mul.f32 %f79, %f11, %f78;
add.f32 %f80, %f77, %f79;
mul.f32 %f81, %f14, %f66;
add.f32 %f82, %f80, %f81;
mul.f32 %f83, %f13, %f7;
add.f32 %f84, %f82, %f83;
cvt.s64.s32	%rd61, %r19;
shl.b64 %rd62, %rd61, 2;
add.s64 %rd63, %rd1, %rd62;
ld.f32 %f85, [%rd63];
mul.f32 %f86, %f8, %f85;
add.f32 %f87, %f84, %f86;
mul.f32 %f88, %f13, %f1;
add.f32 %f89, %f87, %f88;
cvt.s64.s32	%rd64, %r19;
shl.b64 %rd65, %rd64, 2;
add.s64 %rd66, %rd3, %rd65;
st.f32 [%rd66], %f89;
.loc	2 44 9
add.s32 %r25, %r19, %r4;
tmp37:
.loc	2 45 9
add.s32 %r26, %r20, %r4;
tmp38:
.loc	2 46 9
add.s32 %r27, %r21, %r4;
tmp39:
.loc	2 47 9
add.s32 %r28, %r22, %r4;
tmp40:
.loc	2 48 9
add.s32 %r29, %r23, %r4;
tmp41:

.loc	2 38 31
add.s32 %r30, %r24, 1;
tmp42:
mov.u32 %r53, %r25;
tmp43:
mov.u32 %r54, %r26;
tmp44:
mov.u32 %r55, %r27;
tmp45:
mov.u32 %r56, %r28;
tmp46:
mov.u32 %r57, %r29;
tmp47:
mov.f32 %f90, %f6;
tmp48:
mov.f32 %f91, %f7;
tmp49:
mov.u32 %r58, %r30;
tmp50:
bra.uni BB0_13;
tmp51:

BB0_16:
.loc	2 50 5
mov.f32 %f42, %f4;
tmp52:
.loc	2 51 5
mov.f32 %f43, %f5;
tmp53:
.loc	2 52 5
mul.f32 %f44, %f15, %f43;
cvt.s64.s32	%rd28, %r20;
shl.b64 %rd29, %rd28, 2;
add.s64 %rd30, %rd2, %rd29;
ld.f32 %f45, [%rd30];
mul.f32 %f46, %f10, %f45;
add.f32 %f47, %f44, %f46;
cvt.s64.s32	%rd31, %r21;
shl.b64 %rd32, %rd31, 2;
add.s64 %rd33, %rd2, %rd32;
ld.f32 %f48, [%rd33];
mul.f32 %f49, %f9, %f48;
add.f32 %f50, %f47, %f49;
cvt.s64.s32	%rd34, %r23;
shl.b64 %rd35, %rd34, 2;
add.s64 %rd36, %rd2, %rd35;
ld.f32 %f51, [%rd36];
mul.f32 %f52, %f12, %f51;
add.f32 %f53, %f50, %f52;
cvt.s64.s32	%rd37, %r22;
shl.b64 %rd38, %rd37, 2;
add.s64 %rd39, %rd2, %rd38;
ld.f32 %f54, [%rd39];
mul.f32 %f55, %f11, %f54;
add.f32 %f56, %f53, %f55;
mul.f32 %f57, %f14, %f42;
add.f32 %f58, %f56, %f57;
mul.f32 %f59, %f13, %f5;
add.f32 %f60, %f58, %f59;
cvt.s64.s32	%rd40, %r19;
shl.b64 %rd41, %rd40, 2;
add.s64 %rd42, %rd1, %rd41;
ld.f32 %f61, [%rd42];
mul.f32 %f62, %f8, %f61;
add.f32 %f63, %f60, %f62;
mul.f32 %f64, %f13, %f1;
add.f32 %f65, %f63, %f64;
cvt.s64.s32	%rd43, %r19;
shl.b64 %rd44, %rd43, 2;
add.s64 %rd45, %rd3, %rd44;
st.f32 [%rd45], %f65;
.loc	2 54 5
ret;
tmp54:
func_end0:
}


.visible .func _ZN4dim3C1Ejjj(
.param .b64 _ZN4dim3C1Ejjj_param_0,
.param .b32 _ZN4dim3C1Ejjj_param_1,
.param .b32 _ZN4dim3C1Ejjj_param_2,
.param .b32 _ZN4dim3C1Ejjj_param_3
)
{
.reg .b32 %r<4>;
.reg .b64 %rd<2>;


.loc 3 421 1
func_begin1:
.loc	3 0 0

.loc 3 421 1

ld.param.u64 %rd1, [_ZN4dim3C1Ejjj_param_0];
ld.param.u32 %r1, [_ZN4dim3C1Ejjj_param_1];
ld.param.u32 %r2, [_ZN4dim3C1Ejjj_param_2];
ld.param.u32 %r3, [_ZN4dim3C1Ejjj_param_3];
func_exec_begin1:
.loc	3 421 131
tmp55:
st.u32 [%rd1], %r1;
.loc	3 421 138
st.u32 [%rd1+4], %r2;
.loc	3 421 145
st.u32 [%rd1+8], %r3;
.loc	3 421 152
ret;
tmp56:
func_end1:
}


.visible .func _ZN4dim3C2Ejjj(
.param .b64 _ZN4dim3C2Ejjj_param_0,
.param .b32 _ZN4dim3C2Ejjj_param_1,
.param .b32 _ZN4dim3C2Ejjj_param_2,
.param .b32 _ZN4dim3C2Ejjj_param_3
)
{
.reg .b32 %r<4>;
.reg .b64 %rd<2>;


.loc 3 421 1
func_begin2:
.loc	3 0 0

.loc 3 421 1

ld.param.u64 %rd1, [_ZN4dim3C2Ejjj_param_0];
ld.param.u32 %r1, [_ZN4dim3C2Ejjj_param_1];
ld.param.u32 %r2, [_ZN4dim3C2Ejjj_param_2];
ld.param.u32 %r3, [_ZN4dim3C2Ejjj_param_3];
func_exec_begin2:
.loc	3 421 152
tmp57:

	{
.reg .b32 temp_param_reg;

	.param .b64 param0;
st.param.b64	[param0+0], %rd1;
.param .b32 param1;
st.param.b32	[param1+0], %r1;
.param .b32 param2;
st.param.b32	[param2+0], %r2;
.param .b32 param3;
st.param.b32	[param3+0], %r3;
call.uni 
_ZN4dim3C1Ejjj, 
(
param0, 
param1, 
param2, 
param3
);


	}
	ret;
tmp58:
func_end2:
}


.visible .func (.param .b32 func_retval0) _ZSt4sqrtf(
.param .b32 _ZSt4sqrtf_param_0
)
{
.reg .f32 %f<3>;


.loc 4 463 1
func_begin3:
.loc	4 0 0

.loc 4 463 1

ld.param.f32 %f1, [_ZSt4sqrtf_param_0];
func_exec_begin3:
.loc	4 464 12
tmp59:

	{
.reg .b32 temp_param_reg;

	.param .b32 param0;
st.param.f32	[param0+0], %f1;
.param .b32 retval0;
call.uni (retval0), 
sqrtf, 
(
param0
);
ld.param.f32	%f2, [retval0+0];


	}
	st.param.f32	[func_retval0+0], %f2;
ret;
tmp60:
func_end3:
}

.func (.param .b32 func_retval0) sqrtf(
.param .b32 sqrtf_param_0
)
{
.reg .f32 %f<3>;


ld.param.f32 %f1, [sqrtf_param_0];
sqrt.rn.f32 %f2, %f1;
st.param.f32	[func_retval0+0], %f2;
ret;
}

.file	1 "/scratch/ishitac/gpu_benchmarks/gpu-rodinia/cuda/hotspot3D/3D.cu", 1618393361, 5756
.file	2 "/scratch/ishitac/gpu_benchmarks/gpu-rodinia/cuda/hotspot3D/opt1.cu", 1618393361, 2900
.file	3 "/usr/local/cuda/include/vector_types.h", 1613539302, 13004
.file	4 "/usr/include/c++/7/cmath", 1575469541, 48484

.section .debug_info {
.b32 1117
.b8 2
.b8 0
.b32 .debug_abbrev
.b8 8
.b8 1

.b8 108
.b8 103
.b8 101
.b8 110
.b8 102
.b8 101
.b8 58
.b8 32
.b8 69
.b8 68
.b8 71
.b8 32
.b8 53
.b8 46
.b8 48

.b8 0
.b8 4
.b8 51
.b8 68
.b8 46
.b8 99
.b8 117

.b8 0
.b64 0
.b32 .debug_line
.b8 47
.b8 115
.b8 99
.b8 114
.b8 97
.b8 116
.b8 99
.b8 104
.b8 47
.b8 105
.b8 115
.b8 104
.b8 105
.b8 116
.b8 97
.b8 99
.b8 47
.b8 103
.b8 112
.b8 117
.b8 95
.b8 98
.b8 101
.b8 110
.b8 99
.b8 104
.b8 109
.b8 97
.b8 114
.b8 107
.b8 115
.b8 47
.b8 103
.b8 112
.b8 117
.b8 45
.b8 114
.b8 111
.b8 100
.b8 105
.b8 110
.b8 105
.b8 97
.b8 47
.b8 99
.b8 117
.b8 100
.b8 97
.b8 47
.b8 104
.b8 111
.b8 116
.b8 115
.b8 112
.b8 111
.b8 116
.b8 51
.b8 68

.b8 0
.b8 2

.b8 95
.b8 90
.b8 49
.b8 49
.b8 104
.b8 111
.b8 116
.b8 115
.b8 112
.b8 111
.b8 116
.b8 79
.b8 112
.b8 116
.b8 49
.b8 80
.b8 102
.b8 83
.b8 95
.b8 83
.b8 95
.b8 102
.b8 105
.b8 105
.b8 105
.b8 102
.b8 102
.b8 102
.b8 102
.b8 102
.b8 102
.b8 102

.b8 0
.b8 95
.b8 90
.b8 49
.b8 49
.b8 104
.b8 111
.b8 116
.b8 115
.b8 112
.b8 111
.b8 116
.b8 79
.b8 112
.b8 116
.b8 49
.b8 80
.b8 102
.b8 83
.b8 95
.b8 83
.b8 95
.b8 102
.b8 105
.b8 105
.b8 105
.b8 102
.b8 102
.b8 102
.b8 102
.b8 102
.b8 102
.b8 102

.b8 0
.b8 2
.b8 7
.b32 707
.b8 1
.b64 func_begin0
.b64 func_end0
.b8 1
.b8 156
.b8 3

.b8 112

.b8 0
.b8 2
.b8 7
.b32 1096
.b8 9
.b8 3
.b64 _Z11hotspotOpt1PfS_S_fiiifffffff_param_0
.b8 7
.b8 3

.b8 116
.b8 73
.b8 110

.b8 0
.b8 2
.b8 7
.b32 1096
.b8 9
.b8 3
.b64 _Z11hotspotOpt1PfS_S_fiiifffffff_param_1
.b8 7
.b8 3

.b8 116
.b8 79
.b8 117
.b8 116

.b8 0
.b8 2
.b8 7
.b32 1096
.b8 9
.b8 3
.b64 _Z11hotspotOpt1PfS_S_fiiifffffff_param_2
.b8 7
.b8 3

.b8 115
.b8 100
.b8 99

.b8 0
.b8 2
.b8 7
.b32 1024
.b8 5
.b8 144
.b8 184
.b8 204
.b8 149
.b8 1
.b8 2
.b8 3

.b8 110
.b8 120

.b8 0
.b8 2
.b8 8
.b32 1102
.b8 9
.b8 3
.b64 _Z11hotspotOpt1PfS_S_fiiifffffff_param_4
.b8 7
.b8 3

.b8 110
.b8 121

.b8 0
.b8 2
.b8 8
.b32 1102
.b8 9
.b8 3
.b64 _Z11hotspotOpt1PfS_S_fiiifffffff_param_5
.b8 7
.b8 3

.b8 110
.b8 122

.b8 0
.b8 2
.b8 8
.b32 1102
.b8 9
.b8 3
.b64 _Z11hotspotOpt1PfS_S_fiiifffffff_param_6
.b8 7
.b8 3

.b8 99
.b8 101

.b8 0
.b8 2
.b8 9
.b32 1024
.b8 5
.b8 144
.b8 185
.b8 204
.b8 149
.b8 1
.b8 2
.b8 3

.b8 99
.b8 119

.b8 0
.b8 2
.b8 9
.b32 1024
.b8 6
.b8 144
.b8 176
.b8 226
.b8 152
.b8 171
.b8 2
.b8 2
.b8 3

.b8 99
.b8 110

.b8 0
.b8 2
.b8 10
.b32 1024
.b8 6
.b8 144
.b8 177
.b8 226
.b8 152
.b8 171
.b8 2
.b8 2
.b8 3

.b8 99
.b8 115

.b8 0
.b8 2
.b8 10
.b32 1024
.b8 6
.b8 144
.b8 178
.b8 226
.b8 152
.b8 171
.b8 2
.b8 2
.b8 3

.b8 99
.b8 116

.b8 0
.b8 2
.b8 11
.b32 1024
.b8 6
.b8 144
.b8 179
.b8 226
.b8 152
.b8 171
.b8 2
.b8 2
.b8 3

.b8 99
.b8 98

.b8 0
.b8 2
.b8 11
.b32 1024
.b8 6
.b8 144
.b8 180
.b8 226
.b8 152
.b8 171
.b8 2
.b8 2
.b8 3

.b8 99
.b8 99

.b8 0
.b8 2
.b8 12
.b32 1024
.b8 6
.b8 144
.b8 181
.b8 226
.b8 152
.b8 171
.b8 2
.b8 2
.b8 4

.b64 tmp0
.b64 tmp54
.b8 5

.b8 97
.b8 109
.b8 98
.b8 95
.b8 116
.b8 101
.b8 109
.b8 112

.b8 0
.b8 2
.b8 14
.b32 1024
.b8 5
.b8 144
.b8 177
.b8 204
.b8 149
.b8 1
.b8 2
.b8 5

.b8 105

.b8 0
.b8 2
.b8 16
.b32 1102
.b8 5
.b8 144
.b8 177
.b8 228
.b8 149
.b8 1
.b8 2
.b8 5

.b8 106

.b8 0
.b8 2
.b8 17
.b32 1102
.b8 5
.b8 144
.b8 178
.b8 228
.b8 149
.b8 1
.b8 2
.b8 6

.b8 99

.b8 0
.b8 2
.b8 19
.b32 1102
.b32 .debug_loc
.b8 5

.b8 120
.b8 121

.b8 0
.b8 2
.b8 20
.b32 1102
.b8 5
.b8 144
.b8 180
.b8 228
.b8 149
.b8 1
.b8 2
.b8 6

.b8 87

.b8 0
.b8 2
.b8 22
.b32 1102
.b32 .debug_loc+255
.b8 6

.b8 69

.b8 0
.b8 2
.b8 23
.b32 1102
.b32 .debug_loc+414
.b8 6

.b8 78

.b8 0
.b8 2
.b8 24
.b32 1102
.b32 .debug_loc+573
.b8 6

.b8 116
.b8 101
.b8 109
.b8 112
.b8 50

.b8 0
.b8 2
.b8 27
.b32 1024
.b32 .debug_loc+733
.b8 6

.b8 116
.b8 101
.b8 109
.b8 112
.b8 49

.b8 0
.b8 2
.b8 27
.b32 1024
.b32 .debug_loc+890
.b8 6

.b8 116
.b8 101
.b8 109
.b8 112
.b8 51

.b8 0
.b8 2
.b8 27
.b32 1024
.b32 .debug_loc+978
.b8 6

.b8 83

.b8 0
.b8 2
.b8 25
.b32 1102
.b32 .debug_loc+1111
.b8 4

.b64 tmp20
.b64 tmp51
.b8 6

.b8 107

.b8 0
.b8 2
.b8 38
.b32 1102
.b32 .debug_loc+1271
.b8 0
.b8 0
.b8 0
.b8 7

.b8 118
.b8 111
.b8 105
.b8 100

.b8 0
.b8 8

.b8 95
.b8 90
.b8 78
.b8 52
.b8 100
.b8 105
.b8 109
.b8 51
.b8 67
.b8 49
.b8 69
.b8 106
.b8 106
.b8 106

.b8 0
.b8 95
.b8 90
.b8 78
.b8 52
.b8 100
.b8 105
.b8 109
.b8 51
.b8 67
.b8 49
.b8 69
.b8 106
.b8 106
.b8 106

.b8 0
.b8 3
.b16 421
.b32 707
.b8 1
.b64 func_begin1
.b64 func_end1
.b8 1
.b8 156
.b8 9

.b8 116
.b8 104
.b8 105
.b8 115

.b8 0
.b32 1109
.b8 6
.b8 144
.b8 177
.b8 200
.b8 201
.b8 171
.b8 2
.b8 2
.b8 10

.b8 118
.b8 120

.b8 0
.b8 3
.b16 421
.b32 1080
.b8 5
.b8 144
.b8 177
.b8 228
.b8 149
.b8 1
.b8 2
.b8 10

.b8 118
.b8 121

.b8 0
.b8 3
.b16 421
.b32 1080
.b8 5
.b8 144
.b8 178
.b8 228
.b8 149
.b8 1
.b8 2
.b8 10

.b8 118
.b8 122

.b8 0
.b8 3
.b16 421
.b32 1080
.b8 5
.b8 144
.b8 179
.b8 228
.b8 149
.b8 1
.b8 2
.b8 0
.b8 8

.b8 95
.b8 90
.b8 78
.b8 52
.b8 100
.b8 105
.b8 109
.b8 51
.b8 67
.b8 50
.b8 69
.b8 106
.b8 106
.b8 106

.b8 0
.b8 95
.b8 90
.b8 78
.b8 52
.b8 100
.b8 105
.b8 109
.b8 51
.b8 67
.b8 50
.b8 69
.b8 106
.b8 106
.b8 106

.b8 0
.b8 3
.b16 421
.b32 707
.b8 1
.b64 func_begin2
.b64 func_end2
.b8 1
.b8 156
.b8 9

.b8 116
.b8 104
.b8 105
.b8 115

.b8 0
.b32 1109
.b8 6
.b8 144
.b8 177
.b8 200
.b8 201
.b8 171
.b8 2
.b8 2
.b8 11

.b32 1080
.b8 5
.b8 144
.b8 177
.b8 228
.b8 149
.b8 1
.b8 2
.b8 11

.b32 1080
.b8 5
.b8 144
.b8 178
.b8 228
.b8 149
.b8 1
.b8 2
.b8 11

.b32 1080
.b8 5
.b8 144
.b8 179
.b8 228
.b8 149
.b8 1
.b8 2
.b8 0
.b8 8

.b8 95
.b8 90
.b8 83
.b8 116
.b8 52
.b8 115
.b8 113
.b8 114
.b8 116
.b8 102

.b8 0
.b8 95
.b8 90
.b8 83
.b8 116
.b8 52
.b8 115
.b8 113
.b8 114
.b8 116
.b8 102

.b8 0
.b8 4
.b16 463
.b32 1024
.b8 1
.b64 func_begin3
.b64 func_end3
.b8 1
.b8 156
.b8 10

.b8 95
.b8 95
.b8 120

.b8 0
.b8 4
.b16 463
.b32 1024
.b8 5
.b8 144
.b8 177
.b8 204
.b8 149
.b8 1
.b8 2
.b8 0
.b8 12

.b8 102
.b8 108
.b8 111
.b8 97
.b8 116

.b8 0
.b8 4
.b8 4
.b8 13

.b8 100
.b8 105
.b8 109
.b8 51

.b8 0
.b8 12
.b8 3
.b16 416
.b8 14

.b8 120

.b8 0
.b32 1080
.b8 3
.b16 418
.b8 0
.b8 1
.b8 14

.b8 121

.b8 0
.b32 1080
.b8 3
.b16 418
.b8 4
.b8 1
.b8 14

.b8 122

.b8 0
.b32 1080
.b8 3
.b16 418
.b8 8
.b8 1
.b8 0
.b8 12

.b8 117
.b8 110
.b8 115
.b8 105
.b8 103
.b8 110
.b8 101
.b8 100
.b8 32
.b8 105
.b8 110
.b8 116

.b8 0
.b8 7
.b8 4
.b8 15

.b32 1024
.b8 12
.b8 12

.b8 105
.b8 110
.b8 116

.b8 0
.b8 5
.b8 4
.b8 16

.b32 1114
.b8 15

.b32 1033
.b8 12
.b8 0
}
.section .debug_abbrev {
.b8 1

.b8 17

.b8 1

.b8 37

.b8 8

.b8 19

.b8 11

.b8 3

.b8 8

.b8 17

.b8 1

.b8 16

.b8 6

.b8 27

.b8 8

.b8 0

.b8 0

.b8 2

.b8 46

.b8 1

.b8 135
.b8 64

.b8 8

.b8 3

.b8 8

.b8 58

.b8 11

.b8 59

.b8 11

.b8 73

.b8 19

.b8 63

.b8 12

.b8 17

.b8 1

.b8 18

.b8 1

.b8 64

.b8 10

.b8 0

.b8 0

.b8 3

.b8 5

.b8 0

.b8 3

.b8 8

.b8 58

.b8 11

.b8 59

.b8 11

.b8 73

.b8 19

.b8 2

.b8 10

.b8 51

.b8 11

.b8 0

.b8 0

.b8 4

.b8 11

.b8 1

.b8 17

.b8 1

.b8 18

.b8 1

.b8 0

.b8 0

.b8 5

.b8 52

.b8 0

.b8 3

.b8 8

.b8 58

.b8 11

.b8 59

.b8 11

.b8 73

.b8 19

.b8 2

.b8 10

.b8 51

.b8 11

.b8 0

.b8 0

.b8 6

.b8 52

.b8 0

.b8 3

.b8 8

.b8 58

.b8 11

.b8 59

.b8 11

.b8 73

.b8 19

.b8 2

.b8 6

.b8 0

.b8 0

.b8 7

.b8 59

.b8 0

.b8 3

.b8 8

.b8 0

.b8 0

.b8 8

.b8 46

.b8 1

.b8 135
.b8 64

.b8 8

.b8 3

.b8 8

.b8 58

.b8 11

.b8 59

.b8 5

.b8 73

.b8 19

.b8 63

.b8 12

.b8 17

.b8 1

.b8 18

.b8 1

.b8 64

.b8 10

.b8 0

.b8 0

.b8 9

.b8 5

.b8 0

.b8 3

.b8 8

.b8 73

.b8 19

.b8 2

.b8 10

.b8 51

.b8 11

.b8 0

.b8 0

.b8 10

.b8 5

.b8 0

.b8 3

.b8 8

.b8 58

.b8 11

.b8 59

.b8 5

.b8 73

.b8 19

.b8 2

.b8 10

.b8 51

.b8 11

.b8 0

.b8 0

.b8 11

.b8 5

.b8 0

.b8 73

.b8 19

.b8 2

.b8 10

.b8 51

.b8 11

.b8 0

.b8 0

.b8 12

.b8 36

.b8 0

.b8 3

.b8 8

.b8 62

.b8 11

.b8 11

.b8 11

.b8 0

.b8 0

.b8 13

.b8 19

.b8 1

.b8 3

.b8 8

.b8 11

.b8 11

.b8 58

.b8 11

.b8 59

.b8 5

.b8 0

.b8 0

.b8 14

.b8 13

.b8 0

.b8 3

.b8 8

.b8 73

.b8 19

.b8 58

.b8 11

.b8 59

.b8 5

.b8 56

.b8 11

.b8 50

.b8 11

.b8 0

.b8 0

.b8 15

.b8 15

.b8 0

.b8 73

.b8 19

.b8 51

.b8 11

.b8 0

.b8 0

.b8 16

.b8 38

.b8 0

.b8 73

.b8 19

.b8 0

.b8 0

.b8 0

}
.section .debug_loc {
.b64 tmp4
.b64 tmp6
.b8 5
.b8 0
.b8 144
.b8 179
.b8 228
.b8 149
.b8 1
.b64 tmp6
.b64 tmp8
.b8 6
.b8 0
.b8 144
.b8 185
.b8 232
.b8 200
.b8 171
.b8 2
.b64 tmp8
.b64 tmp10
.b8 6
.b8 0
.b8 144
.b8 176
.b8 234
.b8 200
.b8 171
.b8 2
.b64 tmp10
.b64 tmp12
.b8 6
.b8 0
.b8 144
.b8 177
.b8 234
.b8 200
.b8 171
.b8 2
.b64 tmp12
.b64 tmp16
.b8 6
.b8 0
.b8 144
.b8 178
.b8 234
.b8 200
.b8 171
.b8 2
.b64 tmp16
.b64 tmp22
.b8 6
.b8 0
.b8 144
.b8 179
.b8 226
.b8 200
.b8 171
.b8 2
.b64 tmp22
.b64 tmp31
.b8 6
.b8 0
.b8 144
.b8 179
.b8 234
.b8 200
.b8 171
.b8 2
.b64 tmp31
.b64 tmp37
.b8 6
.b8 0
.b8 144
.b8 185
.b8 226
.b8 200
.b8 171
.b8 2
.b64 tmp37
.b64 tmp43
.b8 6
.b8 0
.b8 144
.b8 181
.b8 228
.b8 200
.b8 171
.b8 2
.b64 tmp43
.b64 func_end0
.b8 6
.b8 0
.b8 144
.b8 179
.b8 234
.b8 200
.b8 171
.b8 2
.b64 0
.b64 0
.b64 tmp7
.b64 tmp17
.b8 5
.b8 0
.b8 144
.b8 182
.b8 228
.b8 149
.b8 1
.b64 tmp17
.b64 tmp23
.b8 6
.b8 0
.b8 144
.b8 180
.b8 226
.b8 200
.b8 171
.b8 2
.b64 tmp23
.b64 tmp31
.b8 6
.b8 0
.b8 144
.b8 180
.b8 234
.b8 200
.b8 171
.b8 2
.b64 tmp31
.b64 tmp38
.b8 6
.b8 0
.b8 144
.b8 176
.b8 228
.b8 200
.b8 171
.b8 2
.b64 tmp38
.b64 tmp44
.b8 6
.b8 0
.b8 144
.b8 182
.b8 228
.b8 200
.b8 171
.b8 2
.b64 tmp44
.b64 func_end0
.b8 6
.b8 0
.b8 144
.b8 180
.b8 234
.b8 200
.b8 171
.b8 2
.b64 0
.b64 0
.b64 tmp9
.b64 tmp18
.b8 5
.b8 0
.b8 144
.b8 184
.b8 228
.b8 149
.b8 1
.b64 tmp18
.b64 tmp24
.b8 6
.b8 0
.b8 144
.b8 181
.b8 226
.b8 200
.b8 171
.b8 2
.b64 tmp24
.b64 tmp31
.b8 6
.b8 0
.b8 144
.b8 181
.b8 234
.b8 200
.b8 171
.b8 2
.b64 tmp31
.b64 tmp39
.b8 6
.b8 0
.b8 144
.b8 177
.b8 228
.b8 200
.b8 171
.b8 2
.b64 tmp39
.b64 tmp45
.b8 6
.b8 0
.b8 144
.b8 183
.b8 228
.b8 200
.b8 171
.b8 2
.b64 tmp45
.b64 func_end0
.b8 6
.b8 0
.b8 144
.b8 181
.b8 234
.b8 200
.b8 171
.b8 2
.b64 0
.b64 0
.b64 tmp11
.b64 tmp19
.b8 6
.b8 0
.b8 144
.b8 176
.b8 226
.b8 200
.b8 171
.b8 2
.b64 tmp19
.b64 tmp25
.b8 6
.b8 0
.b8 144
.b8 182
.b8 226
.b8 200
.b8 171
.b8 2
.b64 tmp25
.b64 tmp31
.b8 6
.b8 0
.b8 144
.b8 182
.b8 234
.b8 200
.b8 171
.b8 2
.b64 tmp31
.b64 tmp40
.b8 6
.b8 0
.b8 144
.b8 178
.b8 228
.b8 200
.b8 171
.b8 2
.b64 tmp40
.b64 tmp46
.b8 6
.b8 0
.b8 144
.b8 184
.b8 228
.b8 200
.b8 171
.b8 2
.b64 tmp46
.b64 func_end0
.b8 6
.b8 0
.b8 144
.b8 182
.b8 234
.b8 200
.b8 171
.b8 2
.b64 0
.b64 0
.b64 tmp13
.b64 tmp27
.b8 5
.b8 0
.b8 144
.b8 178
.b8 204
.b8 149
.b8 1
.b64 tmp27
.b64 tmp30
.b8 6
.b8 0
.b8 144
.b8 176
.b8 242
.b8 152
.b8 171
.b8 2
.b64 tmp30
.b64 tmp35
.b8 5
.b8 0
.b8 144
.b8 180
.b8 204
.b8 149
.b8 1
.b64 tmp35
.b64 tmp48
.b8 5
.b8 0
.b8 144
.b8 182
.b8 204
.b8 149
.b8 1
.b64 tmp48
.b64 tmp53
.b8 6
.b8 0
.b8 144
.b8 176
.b8 242
.b8 152
.b8 171
.b8 2
.b64 tmp53
.b64 func_end0
.b8 6
.b8 0
.b8 144
.b8 179
.b8 232
.b8 152
.b8 171
.b8 2
.b64 0
.b64 0
.b64 tmp14
.b64 tmp34
.b8 6
.b8 0
.b8 144
.b8 184
.b8 226
.b8 152
.b8 171
.b8 2
.b64 tmp34
.b64 tmp52
.b8 6
.b8 0
.b8 144
.b8 182
.b8 236
.b8 152
.b8 171
.b8 2
.b64 tmp52
.b64 func_end0
.b8 6
.b8 0
.b8 144
.b8 178
.b8 232
.b8 152
.b8 171
.b8 2
.b64 0
.b64 0
.b64 tmp15
.b64 tmp28
.b8 5
.b8 0
.b8 144
.b8 179
.b8 204
.b8 149
.b8 1
.b64 tmp28
.b64 tmp30
.b8 6
.b8 0
.b8 144
.b8 177
.b8 242
.b8 152
.b8 171
.b8 2
.b64 tmp30
.b64 tmp36
.b8 5
.b8 0
.b8 144
.b8 181
.b8 204
.b8 149
.b8 1
.b64 tmp36
.b64 tmp49
.b8 5
.b8 0
.b8 144
.b8 183
.b8 204
.b8 149
.b8 1
.b64 tmp49
.b64 func_end0
.b8 6
.b8 0
.b8 144
.b8 177
.b8 242
.b8 152
.b8 171
.b8 2
.b64 0
.b64 0
.b64 tmp20
.b64 tmp21
.b8 6
.b8 0
.b8 144
.b8 183
.b8 226
.b8 200
.b8 171
.b8 2
.b64 tmp21
.b64 tmp26
.b8 6
.b8 0
.b8 144
.b8 178
.b8 226
.b8 200
.b8 171
.b8 2
.b64 tmp26
.b64 tmp31
.b8 6
.b8 0
.b8 144
.b8 183
.b8 234
.b8 200
.b8 171
.b8 2
.b64 tmp31
.b64 tmp41
.b8 6
.b8 0
.b8 144
.b8 179
.b8 228
.b8 200
.b8 171
.b8 2
.b64 tmp41
.b64 tmp47
.b8 6
.b8 0
.b8 144
.b8 185
.b8 228
.b8 200
.b8 171
.b8 2
.b64 tmp47
.b64 func_end0
.b8 6
.b8 0
.b8 144
.b8 183
.b8 234
.b8 200
.b8 171
.b8 2
.b64 0
.b64 0
.b64 tmp21
.b64 tmp29
.b8 6
.b8 0
.b8 144
.b8 184
.b8 226
.b8 200
.b8 171
.b8 2
.b64 tmp29
.b64 tmp32
.b8 6
.b8 0
.b8 144
.b8 184
.b8 234
.b8 200
.b8 171
.b8 2
.b64 tmp32
.b64 tmp42
.b8 6
.b8 0
.b8 144
.b8 180
.b8 228
.b8 200
.b8 171
.b8 2
.b64 tmp42
.b64 tmp50
.b8 6
.b8 0
.b8 144
.b8 176
.b8 230
.b8 200
.b8 171
.b8 2
.b64 tmp50
.b64 func_end0
.b8 6
.b8 0
.b8 144
.b8 184
.b8 234
.b8 200
.b8 171
.b8 2
.b64 0
.b64 0
}
.section .debug_ranges {
}
.section .debug_pubnames {
.b32 104
.b8 2
.b8 0
.b32 .debug_info
.b32 1117
.b32 843
.b8 95
.b8 90
.b8 78
.b8 52
.b8 100
.b8 105
.b8 109
.b8 51
.b8 67
.b8 50
.b8 69
.b8 106
.b8 106
.b8 106
.b8 0

.b32 955
.b8 95
.b8 90
.b8 83
.b8 116
.b8 52
.b8 115
.b8 113
.b8 114
.b8 116
.b8 102
.b8 0

.b32 106
.b8 95
.b8 90
.b8 49
.b8 49
.b8 104
.b8 111
.b8 116
.b8 115
.b8 112
.b8 111
.b8 116
.b8 79
.b8 112
.b8 116
.b8 49
.b8 80
.b8 102
.b8 83
.b8 95
.b8 83
.b8 95
.b8 102
.b8 105
.b8 105
.b8 105
.b8 102
.b8 102
.b8 102
.b8 102
.b8 102
.b8 102
.b8 102
.b8 0

.b32 713
.b8 95
.b8 90
.b8 78
.b8 52
.b8 100
.b8 105
.b8 109
.b8 51
.b8 67
.b8 49
.b8 69
.b8 106
.b8 106
.b8 106
.b8 0

.b32 0
}


// ===== COMPILED SASS (sm_100) =====

	.target	sm_100

	.elftype	@"ET_EXEC"


//--------------------- .note.nv.tkinfo           --------------------------
	.section	.note.nv.tkinfo,"",@"SHT_NOTE"
	.sectionflags	@"SHF_NOTE_NV_TKINFO"
	.tkinfo
        /*0018*/ 	.word	0x00000002
        /*0030*/ 	.string	""
        /*0030*/ 	.string	"ptxas"
        /*0030*/ 	.string	"Cuda compilation tools, release 13.0, V13.0.88"
        /*0030*/ 	.string	"Build cuda_13.0.r13.0/compiler.36424714_0"
        /*0030*/ 	.string	"-arch sm_100 "



//--------------------- .note.nv.cuinfo           --------------------------
	.section	.note.nv.cuinfo,"",@"SHT_NOTE"
	.sectionflags	@"SHF_NOTE_NV_CUINFO"
        /*0018*/ 	.short	0x0002
        /*001a*/ 	.short	0x001e
        /*001c*/ 	.short	0x0082
	.zero		2


//--------------------- .nv.info                  --------------------------
	.section	.nv.info,"",@"SHT_CUDA_INFO"
	.align	4


	//----- nvinfo : EIATTR_REGCOUNT
	.align		4
        /*0000*/ 	.byte	0x04, 0x2f
        /*0002*/ 	.short	(.L_1 - .L_0)
	.align		4
.L_0:
        /*0004*/ 	.word	index@(sqrtf)
        /*0008*/ 	.word	0x00000018


	//----- nvinfo : EIATTR_FRAME_SIZE
	.align		4
.L_1:
        /*000c*/ 	.byte	0x04, 0x11
        /*000e*/ 	.short	(.L_3 - .L_2)
	.align		4
.L_2:
        /*0010*/ 	.word	index@(sqrtf)
        /*0014*/ 	.word	0x00000010


	//----- nvinfo : EIATTR_GEN_ERRBAR_AT_EXIT
	.align		4
.L_3:
        /*0018*/ 	.byte	0x01, 0x53
	.zero		2


	//----- nvinfo : EIATTR_REGCOUNT
	.align		4
        /*001c*/ 	.byte	0x04, 0x2f
        /*001e*/ 	.short	(.L_5 - .L_4)
	.align		4
.L_4:
        /*0020*/ 	.word	index@(__cuda_sm20_sqrt_rn_f32_slowpath)
        /*0024*/ 	.word	0x00000018


	//----- nvinfo : EIATTR_FRAME_SIZE
	.align		4
.L_5:
        /*0028*/ 	.byte	0x04, 0x11
        /*002a*/ 	.short	(.L_7 - .L_6)
	.align		4
.L_6:
        /*002c*/ 	.word	index@(__cuda_sm20_sqrt_rn_f32_slowpath)
        /*0030*/ 	.word	0x00000000


	//----- nvinfo : EIATTR_GEN_ERRBAR_AT_EXIT
	.align		4
.L_7:
        /*0034*/ 	.byte	0x01, 0x53
	.zero		2


	//----- nvinfo : EIATTR_REGCOUNT
	.align		4
        /*0038*/ 	.byte	0x04, 0x2f
        /*003a*/ 	.short	(.L_9 - .L_8)
	.align		4
.L_8:
        /*003c*/ 	.word	index@(_ZSt4sqrtf)
        /*0040*/ 	.word	0x00000018


	//----- nvinfo : EIATTR_FRAME_SIZE
	.align		4
.L_9:
        /*0044*/ 	.byte	0x04, 0x11
        /*0046*/ 	.short	(.L_11 - .L_10)
	.align		4
.L_10:
        /*0048*/ 	.word	index@(_ZSt4sqrtf)
        /*004c*/ 	.word	0x00000010


	//----- nvinfo : EIATTR_GEN_ERRBAR_AT_EXIT
	.align		4
.L_11:
        /*0050*/ 	.byte	0x01, 0x53
	.zero		2


	//----- nvinfo : EIATTR_REGCOUNT
	.align		4
        /*0054*/ 	.byte	0x04, 0x2f
        /*0056*/ 	.short	(.L_13 - .L_12)
	.align		4
.L_12:
        /*0058*/ 	.word	index@(_ZN4dim3C2Ejjj)
        /*005c*/ 	.word	0x00000018


	//----- nvinfo : EIATTR_FRAME_SIZE
	.align		4
.L_13:
        /*0060*/ 	.byte	0x04, 0x11
        /*0062*/ 	.short	(.L_15 - .L_14)
	.align		4
.L_14:
        /*0064*/ 	.word	index@(_ZN4dim3C2Ejjj)
        /*0068*/ 	.word	0x00000020


	//----- nvinfo : EIATTR_GEN_ERRBAR_AT_EXIT
	.align		4
.L_15:
        /*006c*/ 	.byte	0x01, 0x53
	.zero		2


	//----- nvinfo : EIATTR_REGCOUNT
	.align		4
        /*0070*/ 	.byte	0x04, 0x2f
        /*0072*/ 	.short	(.L_17 - .L_16)
	.align		4
.L_16:
        /*0074*/ 	.word	index@(_ZN4dim3C1Ejjj)
        /*0078*/ 	.word	0x00000018


	//----- nvinfo : EIATTR_FRAME_SIZE
	.align		4
.L_17:
        /*007c*/ 	.byte	0x04, 0x11
        /*007e*/ 	.short	(.L_19 - .L_18)
	.align		4
.L_18:
        /*0080*/ 	.word	index@(_ZN4dim3C1Ejjj)
        /*0084*/ 	.word	0x00000000


	//----- nvinfo : EIATTR_GEN_ERRBAR_AT_EXIT
	.align		4
.L_19:
        /*0088*/ 	.byte	0x01, 0x53
	.zero		2


	//----- nvinfo : EIATTR_REGCOUNT
	.align		4
        /*008c*/ 	.byte	0x04, 0x2f
        /*008e*/ 	.short	(.L_21 - .L_20)
	.align		4
.L_20:
        /*0090*/ 	.word	index@(_Z11hotspotOpt1PfS_S_fiiifffffff)
        /*0094*/ 	.word	0x0000002b


	//----- nvinfo : EIATTR_FRAME_SIZE
	.align		4
.L_21:
        /*0098*/ 	.byte	0x04, 0x11
        /*009a*/ 	.short	(.L_23 - .L_22)
	.align		4
.L_22:
        /*009c*/ 	.word	index@(_Z11hotspotOpt1PfS_S_fiiifffffff)
        /*00a0*/ 	.word	0x00000000


	//----- nvinfo : EIATTR_GEN_ERRBAR_AT_EXIT
	.align		4
.L_23:
        /*00a4*/ 	.byte	0x01, 0x53
	.zero		2


	//----- nvinfo : EIATTR_MIN_STACK_SIZE
	.align		4
        /*00a8*/ 	.byte	0x04, 0x12
        /*00aa*/ 	.short	(.L_25 - .L_24)
	.align		4
.L_24:
        /*00ac*/ 	.word	index@(_Z11hotspotOpt1PfS_S_fiiifffffff)
        /*00b0*/ 	.word	0x00000000
.L_25:


//--------------------- .nv.compat                --------------------------
	.section	.nv.compat,"",@"SHT_CUDA_COMPAT_INFO"
	.align	4
        /*0000*/ 	.byte	0x02, 0x09, 0x00, 0x00, 0x02, 0x02, 0x01, 0x00, 0x02, 0x05, 0x05, 0x00, 0x03, 0x07, 0x01, 0x01
        /*0010*/ 	.byte	0x02, 0x03, 0x00, 0x00, 0x02, 0x06, 0x01, 0x00, 0x04, 0x0b, 0x08, 0x00, 0x09, 0x00, 0x00, 0x00
        /*0020*/ 	.byte	0x00, 0x00, 0x00, 0x00


//--------------------- .nv.info._Z11hotspotOpt1PfS_S_fiiifffffff --------------------------
	.section	.nv.info._Z11hotspotOpt1PfS_S_fiiifffffff,"",@"SHT_CUDA_INFO"
	.sectionflags	@""
	.align	4


	//----- nvinfo : EIATTR_CUDA_API_VERSION
	.align		4
        /*0000*/ 	.byte	0x04, 0x37
        /*0002*/ 	.short	(.L_27 - .L_26)
.L_26:
        /*0004*/ 	.word	0x00000082


	//----- nvinfo : EIATTR_KPARAM_INFO
	.align		4
.L_27:
        /*0008*/ 	.byte	0x04, 0x17
        /*000a*/ 	.short	(.L_29 - .L_28)
.L_28:
        /*000c*/ 	.word	0x00000000
        /*0010*/ 	.short	0x000d
        /*0012*/ 	.short	0x0040
        /*0014*/ 	.byte	0x00, 0xf0, 0x11, 0x00


	//----- nvinfo : EIATTR_KPARAM_INFO
	.align		4
.L_29:
        /*0018*/ 	.byte	0x04, 0x17
        /*001a*/ 	.short	(.L_31 - .L_30)
.L_30:
        /*001c*/ 	.word	0x00000000
        /*0020*/ 	.short	0x000c
        /*0022*/ 	.short	0x003c
        /*0024*/ 	.byte	0x00, 0xf0, 0x11, 0x00


	//----- nvinfo : EIATTR_KPARAM_INFO
	.align		4
.L_31:
        /*0028*/ 	.byte	0x04, 0x17
        /*002a*/ 	.short	(.L_33 - .L_32)
.L_32:
        /*002c*/ 	.word	0x00000000
        /*0030*/ 	.short	0x000b
        /*0032*/ 	.short	0x0038
        /*0034*/ 	.byte	0x00, 0xf0, 0x11, 0x00


	//----- nvinfo : EIATTR_KPARAM_INFO
	.align		4
.L_33:
        /*0038*/ 	.byte	0x04, 0x17
        /*003a*/ 	.short	(.L_35 - .L_34)
.L_34:
        /*003c*/ 	.word	0x00000000
        /*0040*/ 	.short	0x000a
        /*0042*/ 	.short	0x0034
        /*0044*/ 	.byte	0x00, 0xf0, 0x11, 0x00


	//----- nvinfo : EIATTR_KPARAM_INFO
	.align		4
.L_35:
        /*0048*/ 	.byte	0x04, 0x17
        /*004a*/ 	.short	(.L_37 - .L_36)
.L_36:
        /*004c*/ 	.word	0x00000000
        /*0050*/ 	.short	0x0009
        /*0052*/ 	.short	0x0030
        /*0054*/ 	.byte	0x00, 0xf0, 0x11, 0x00


	//----- nvinfo : EIATTR_KPARAM_INFO
	.align		4
.L_37:
        /*0058*/ 	.byte	0x04, 0x17
        /*005a*/ 	.short	(.L_39 - .L_38)
.L_38:
        /*005c*/ 	.word	0x00000000
        /*0060*/ 	.short	0x0008
        /*0062*/ 	.short	0x002c
        /*0064*/ 	.byte	0x00, 0xf0, 0x11, 0x00


	//----- nvinfo : EIATTR_KPARAM_INFO
	.align		4
.L_39:
        /*0068*/ 	.byte	0x04, 0x17
        /*006a*/ 	.short	(.L_41 - .L_40)
.L_40:
        /*006c*/ 	.word	0x00000000
        /*0070*/ 	.short	0x0007
        /*0072*/ 	.short	0x0028
        /*0074*/ 	.byte	0x00, 0xf0, 0x11, 0x00


	//----- nvinfo : EIATTR_KPARAM_INFO
	.align		4
.L_41:
        /*0078*/ 	.byte	0x04, 0x17
        /*007a*/ 	.short	(.L_43 - .L_42)
.L_42:
        /*007c*/ 	.word	0x00000000
        /*0080*/ 	.short	0x0006
        /*0082*/ 	.short	0x0024
        /*0084*/ 	.byte	0x00, 0xf0, 0x11, 0x00


	//----- nvinfo : EIATTR_KPARAM_INFO
	.align		4
.L_43:
        /*0088*/ 	.byte	0x04, 0x17
        /*008a*/ 	.short	(.L_45 - .L_44)
.L_44:
        /*008c*/ 	.word	0x00000000
        /*0090*/ 	.short	0x0005
        /*0092*/ 	.short	0x0020
        /*0094*/ 	.byte	0x00, 0xf0, 0x11, 0x00


	//----- nvinfo : EIATTR_KPARAM_INFO
	.align		4
.L_45:
        /*0098*/ 	.byte	0x04, 0x17
        /*009a*/ 	.short	(.L_47 - .L_46)
.L_46:
        /*009c*/ 	.word	0x00000000
        /*00a0*/ 	.short	0x0004
        /*00a2*/ 	.short	0x001c
        /*00a4*/ 	.byte	0x00, 0xf0, 0x11, 0x00


	//----- nvinfo : EIATTR_KPARAM_INFO
	.align		4
.L_47:
        /*00a8*/ 	.byte	0x04, 0x17
        /*00aa*/ 	.short	(.L_49 - .L_48)
.L_48:
        /*00ac*/ 	.word	0x00000000
        /*00b0*/ 	.short	0x0003
        /*00b2*/ 	.short	0x0018
        /*00b4*/ 	.byte	0x00, 0xf0, 0x11, 0x00


	//----- nvinfo : EIATTR_KPARAM_INFO
	.align		4
.L_49:
        /*00b8*/ 	.byte	0x04, 0x17
        /*00ba*/ 	.short	(.L_51 - .L_50)
.L_50:
        /*00bc*/ 	.word	0x00000000
        /*00c0*/ 	.short	0x0002
        /*00c2*/ 	.short	0x0010
        /*00c4*/ 	.byte	0x00, 0xf0, 0x21, 0x00


	//----- nvinfo : EIATTR_KPARAM_INFO
	.align		4
.L_51:
        /*00c8*/ 	.byte	0x04, 0x17
        /*00ca*/ 	.short	(.L_53 - .L_52)
.L_52:
        /*00cc*/ 	.word	0x00000000
        /*00d0*/ 	.short	0x0001
        /*00d2*/ 	.short	0x0008
        /*00d4*/ 	.byte	0x00, 0xf0, 0x21, 0x00


	//----- nvinfo : EIATTR_KPARAM_INFO
	.align		4
.L_53:
        /*00d8*/ 	.byte	0x04, 0x17
        /*00da*/ 	.short	(.L_55 - .L_54)
.L_54:
        /*00dc*/ 	.word	0x00000000
        /*00e0*/ 	.short	0x0000
        /*00e2*/ 	.short	0x0000
        /*00e4*/ 	.byte	0x00, 0xf0, 0x21, 0x00


	//----- nvinfo : EIATTR_SPARSE_MMA_MASK
	.align		4
.L_55:
        /*00e8*/ 	.byte	0x03, 0x50
        /*00ea*/ 	.short	0x0000


	//----- nvinfo : EIATTR_MAXREG_COUNT
	.align		4
        /*00ec*/ 	.byte	0x03, 0x1b
        /*00ee*/ 	.short	0x00ff


	//----- nvinfo : EIATTR_MERCURY_ISA_VERSION
	.align		4
        /*00f0*/ 	.byte	0x03, 0x5f
        /*00f2*/ 	.short	0x0101


	//----- nvinfo : EIATTR_VRC_CTA_INIT_COUNT
	.align		4
        /*00f4*/ 	.byte	0x02, 0x4a
	.zero		1
	.zero		1


	//----- nvinfo : EIATTR_EXIT_INSTR_OFFSETS
	.align		4
        /*00f8*/ 	.byte	0x04, 0x1c
        /*00fa*/ 	.short	(.L_57 - .L_56)


	//   ....[0]....
.L_56:
        /*00fc*/ 	.word	0x000028c0


	//   ....[1]....
        /*0100*/ 	.word	0x00002900


	//----- nvinfo : EIATTR_CRS_STACK_SIZE
	.align		4
.L_57:
        /*0104*/ 	.byte	0x04, 0x1e
        /*0106*/ 	.short	(.L_59 - .L_58)
.L_58:
        /*0108*/ 	.word	0x00000000


	//----- nvinfo : EIATTR_CBANK_PARAM_SIZE
	.align		4
.L_59:
        /*010c*/ 	.byte	0x03, 0x19
        /*010e*/ 	.short	0x0044


	//----- nvinfo : EIATTR_PARAM_CBANK
	.align		4
        /*0110*/ 	.byte	0x04, 0x0a
        /*0112*/ 	.short	(.L_61 - .L_60)
	.align		4
.L_60:
        /*0114*/ 	.word	index@(.nv.constant0._Z11hotspotOpt1PfS_S_fiiifffffff)
        /*0118*/ 	.short	0x0380
        /*011a*/ 	.short	0x0044


	//----- nvinfo : EIATTR_SW_WAR
	.align		4
.L_61:
        /*011c*/ 	.byte	0x04, 0x36
        /*011e*/ 	.short	(.L_63 - .L_62)
.L_62:
        /*0120*/ 	.word	0x00000008
.L_63:


//--------------------- .nv.info._ZN4dim3C1Ejjj   --------------------------
	.section	.nv.info._ZN4dim3C1Ejjj,"",@"SHT_CUDA_INFO"
	.sectionflags	@""
	.align	4


	//----- nvinfo : EIATTR_CUDA_API_VERSION
	.align		4
        /*0000*/ 	.byte	0x04, 0x37
        /*0002*/ 	.short	(.L_65 - .L_64)
.L_64:
        /*0004*/ 	.word	0x00000082


	//----- nvinfo : EIATTR_SPARSE_MMA_MASK
	.align		4
.L_65:
        /*0008*/ 	.byte	0x03, 0x50
        /*000a*/ 	.short	0x0000


	//----- nvinfo : EIATTR_MERCURY_ISA_VERSION
	.align		4
        /*000c*/ 	.byte	0x03, 0x5f
        /*000e*/ 	.short	0x0101


	//----- nvinfo : EIATTR_VRC_CTA_INIT_COUNT
	.align		4
        /*0010*/ 	.byte	0x02, 0x4a
	.zero		1
	.zero		1


	//----- nvinfo : EIATTR_SW_WAR
	.align		4
        /*0014*/ 	.byte	0x04, 0x36
        /*0016*/ 	.short	(.L_67 - .L_66)
.L_66:
        /*0018*/ 	.word	0x00000008
.L_67:


//--------------------- .nv.info._ZN4dim3C2Ejjj   --------------------------
	.section	.nv.info._ZN4dim3C2Ejjj,"",@"SHT_CUDA_INFO"
	.sectionflags	@""
	.align	4


	//----- nvinfo : EIATTR_CUDA_API_VERSION
	.align		4
        /*0000*/ 	.byte	0x04, 0x37
        /*0002*/ 	.short	(.L_69 - .L_68)
.L_68:
        /*0004*/ 	.word	0x00000082


	//----- nvinfo : EIATTR_SPARSE_MMA_MASK
	.align		4
.L_69:
        /*0008*/ 	.byte	0x03, 0x50
        /*000a*/ 	.short	0x0000


	//----- nvinfo : EIATTR_MERCURY_ISA_VERSION
	.align		4
        /*000c*/ 	.byte	0x03, 0x5f
        /*000e*/ 	.short	0x0101


	//----- nvinfo : EIATTR_VRC_CTA_INIT_COUNT
	.align		4
        /*0010*/ 	.byte	0x02, 0x4a
	.zero		1
	.zero		1


	//----- nvinfo : EIATTR_SW_WAR
	.align		4
        /*0014*/ 	.byte	0x04, 0x36
        /*0016*/ 	.short	(.L_71 - .L_70)
.L_70:
        /*0018*/ 	.word	0x00000008
.L_71:


//--------------------- .nv.info._ZSt4sqrtf       --------------------------
	.section	.nv.info._ZSt4sqrtf,"",@"SHT_CUDA_INFO"
	.sectionflags	@""
	.align	4


	//----- nvinfo : EIATTR_CUDA_API_VERSION
	.align		4
        /*0000*/ 	.byte	0x04, 0x37
        /*0002*/ 	.short	(.L_73 - .L_72)
.L_72:
        /*0004*/ 	.word	0x00000082


	//----- nvinfo : EIATTR_SPARSE_MMA_MASK
	.align		4
.L_73:
        /*0008*/ 	.byte	0x03, 0x50
        /*000a*/ 	.short	0x0000


	//----- nvinfo : EIATTR_MERCURY_ISA_VERSION
	.align		4
        /*000c*/ 	.byte	0x03, 0x5f
        /*000e*/ 	.short	0x0101


	//----- nvinfo : EIATTR_VRC_CTA_INIT_COUNT
	.align		4
        /*0010*/ 	.byte	0x02, 0x4a
	.zero		1
	.zero		1


	//----- nvinfo : EIATTR_SW_WAR
	.align		4
        /*0014*/ 	.byte	0x04, 0x36
        /*0016*/ 	.short	(.L_75 - .L_74)
.L_74:
        /*0018*/ 	.word	0x00000008
.L_75:


//--------------------- .nv.info.__cuda_sm20_sqrt_rn_f32_slowpath --------------------------
	.section	.nv.info.__cuda_sm20_sqrt_rn_f32_slowpath,"",@"SHT_CUDA_INFO"
	.sectionflags	@""
	.align	4


	//----- nvinfo : EIATTR_CUDA_API_VERSION
	.align		4
        /*0000*/ 	.byte	0x04, 0x37
        /*0002*/ 	.short	(.L_77 - .L_76)
.L_76:
        /*0004*/ 	.word	0x00000082


	//----- nvinfo : EIATTR_SPARSE_MMA_MASK
	.align		4
.L_77:
        /*0008*/ 	.byte	0x03, 0x50
        /*000a*/ 	.short	0x0000


	//----- nvinfo : EIATTR_MERCURY_ISA_VERSION
	.align		4
        /*000c*/ 	.byte	0x03, 0x5f
        /*000e*/ 	.short	0x0101


	//----- nvinfo : EIATTR_VRC_CTA_INIT_COUNT
	.align		4
        /*0010*/ 	.byte	0x02, 0x4a
	.zero		1
	.zero		1


	//----- nvinfo : EIATTR_CRS_STACK_SIZE
	.align		4
        /*0014*/ 	.byte	0x04, 0x1e
        /*0016*/ 	.short	(.L_79 - .L_78)
.L_78:
        /*0018*/ 	.word	0x00000000


	//----- nvinfo : EIATTR_SW_WAR
	.align		4
.L_79:
        /*001c*/ 	.byte	0x04, 0x36
        /*001e*/ 	.short	(.L_81 - .L_80)
.L_80:
        /*0020*/ 	.word	0x00000008
.L_81:


//--------------------- .nv.info.sqrtf            --------------------------
	.section	.nv.info.sqrtf,"",@"SHT_CUDA_INFO"
	.sectionflags	@""
	.align	4


	//----- nvinfo : EIATTR_CUDA_API_VERSION
	.align		4
        /*0000*/ 	.byte	0x04, 0x37
        /*0002*/ 	.short	(.L_83 - .L_82)
.L_82:
        /*0004*/ 	.word	0x00000082


	//----- nvinfo : EIATTR_SPARSE_MMA_MASK
	.align		4
.L_83:
        /*0008*/ 	.byte	0x03, 0x50
        /*000a*/ 	.short	0x0000


	//----- nvinfo : EIATTR_MERCURY_ISA_VERSION
	.align		4
        /*000c*/ 	.byte	0x03, 0x5f
        /*000e*/ 	.short	0x0101


	//----- nvinfo : EIATTR_VRC_CTA_INIT_COUNT
	.align		4
        /*0010*/ 	.byte	0x02, 0x4a
	.zero		1
	.zero		1


	//----- nvinfo : EIATTR_CRS_STACK_SIZE
	.align		4
        /*0014*/ 	.byte	0x04, 0x1e
        /*0016*/ 	.short	(.L_85 - .L_84)
.L_84:
        /*0018*/ 	.word	0x00000000


	//----- nvinfo : EIATTR_SW_WAR
	.align		4
.L_85:
        /*001c*/ 	.byte	0x04, 0x36
        /*001e*/ 	.short	(.L_87 - .L_86)
.L_86:
        /*0020*/ 	.word	0x00000008
.L_87:


//--------------------- .nv.callgraph             --------------------------
	.section	.nv.callgraph,"",@"SHT_CUDA_CALLGRAPH"
	.align	4
	.sectionentsize	8
	.align		4
        /*0000*/ 	.word	0x00000000
	.align		4
        /*0004*/ 	.word	0xffffffff
	.align		4
        /*0008*/ 	.word	index@(_ZN4dim3C2Ejjj)
	.align		4
        /*000c*/ 	.word	index@(_ZN4dim3C1Ejjj)
	.align		4
        /*0010*/ 	.word	index@(_ZSt4sqrtf)
	.align		4
        /*0014*/ 	.word	index@(sqrtf)
	.align		4
        /*0018*/ 	.word	index@(sqrtf)
	.align		4
        /*001c*/ 	.word	index@(__cuda_sm20_sqrt_rn_f32_slowpath)
	.align		4
        /*0020*/ 	.word	0x00000000
	.align		4
        /*0024*/ 	.word	0xfffffffe
	.align		4
        /*0028*/ 	.word	0x00000000
	.align		4
        /*002c*/ 	.word	0xfffffffd
	.align		4
        /*0030*/ 	.word	0x00000000
	.align		4
        /*0034*/ 	.word	0xfffffffc


//--------------------- .text._Z11hotspotOpt1PfS_S_fiiifffffff --------------------------
	.section	.text._Z11hotspotOpt1PfS_S_fiiifffffff,"ax",@progbits
	.align	128
        .global         _Z11hotspotOpt1PfS_S_fiiifffffff
        .type           _Z11hotspotOpt1PfS_S_fiiifffffff,@function
        .size           _Z11hotspotOpt1PfS_S_fiiifffffff,(.L_x_45 - _Z11hotspotOpt1PfS_S_fiiifffffff)
        .other          _Z11hotspotOpt1PfS_S_fiiifffffff,@"STO_CUDA_ENTRY STV_DEFAULT"
_Z11hotspotOpt1PfS_S_fiiifffffff:
.text._Z11hotspotOpt1PfS_S_fiiifffffff:
[----:B01----:R1:W0:-:S15]  /*0000*/  LDC R1, c[0x0][0x37c] ;  /* 0x0000df00ff017b82 */ /* 0x00321e0000000800 */
[----:B01----:R1:W0:-:S15]  /*0010*/  LDC.64 R22, c[0x0][0x358] ;  /* 0x0000d600ff167b82 */ /* 0x00321e0000000a00 */
[----:B01----:R-:W-:-:S15]  /*0020*/  MOV R2, RZ ;  /* 0x000000ff00027202 */ /* 0x003fde0000000f00 */
[----:B01----:R1:W0:-:S15]  /*0030*/  LDC.64 R2, c[0x0][R2+0x380] ;  /* 0x0000e00002027b82 */ /* 0x00321e0000000a00 */
[----:B01----:R-:W-:-:S15]  /*0040*/  MOV R18, R2 ;  /* 0x0000000200127202 */ /* 0x003fde0000000f00 */
[----:B01----:R-:W-:-:S15]  /*0050*/  MOV R17, R3 ;  /* 0x0000000300117202 */ /* 0x003fde0000000f00 */
[----:B01----:R-:W-:-:S15]  /*0060*/  MOV R18, R18 ;  /* 0x0000001200127202 */ /* 0x003fde0000000f00 */
[----:B01----:R-:W-:-:S15]  /*0070*/  MOV R17, R17 ;  /* 0x0000001100117202 */ /* 0x003fde0000000f00 */
[----:B01----:R-:W-:-:S15]  /*0080*/  MOV R2, 0x8 ;  /* 0x0000000800027802 */ /* 0x003fde0000000f00 */
        /* <DEDUP_REMOVED lines=12> */
[----:B01----:R1:W0:-:S15]  /*0150*/  LDC R0, c[0x0][R0+0x380] ;  /* 0x0000e00000007b82 */ /* 0x00321e0000000800 */
        /* <DEDUP_REMOVED lines=32> */
[----:B01----:R-:W-:-:S15]  /*0360*/  MOV R18, R18 ;  /* 0x0000001200127202 */ /* 0x003fde0000000f00 */
        /* <DEDUP_REMOVED lines=17> */
.L_x_46:
[----:B01----:R-:W-:-:S15]  /*0480*/  MOV R0, R26 ;  /* 0x0000001a00007202 */ /* 0x003fde0000000f00 */
[----:B01----:R-:W-:-:S15]  /*0490*/  MOV R0, R0 ;  /* 0x0000000000007202 */ /* 0x003fde0000000f00 */
[----:B01----:R1:W0:-:S15]  /*04a0*/  LDC R2, c[0x0][0x360] ;  /* 0x0000d800ff027b82 */ /* 0x00321e0000000800 */
[----:B01----:R-:W-:-:S15]  /*04b0*/  MOV R2, R2 ;  /* 0x0000000200027202 */ /* 0x003fde0000000f00 */
[----:B01----:R1:W0:-:S15]  /*04c0*/  S2R R3, SR_CTAID.X ;  /* 0x0000000000037919 */ /* 0x00321e0000002500 */
[----:B01----:R-:W-:-:S15]  /*04d0*/  MOV R3, R3 ;  /* 0x0000000300037202 */ /* 0x003fde0000000f00 */
[----:B01----:R-:W-:-:S15]  /*04e0*/  IMAD R2, R2, R3, RZ ;  /* 0x0000000302027224 */ /* 0x003fde00078e02ff */
[----:B01----:R1:W0:-:S15]  /*04f0*/  S2R R3, SR_TID.X ;  /* 0x0000000000037919 */ /* 0x00321e0000002100 */
[----:B01----:R-:W-:-:S15]  /*0500*/  MOV R3, R3 ;  /* 0x0000000300037202 */ /* 0x003fde0000000f00 */
[----:B01----:R-:W-:-:S15]  /*0510*/  IADD3 R2, PT, PT, R2, R3, RZ ;  /* 0x0000000302027210 */ /* 0x003fde0007ffe0ff */
[----:B01----:R-:W-:-:S15]  /*0520*/  MOV R2, R2 ;  /* 0x0000000200027202 */ /* 0x003fde0000000f00 */
[----:B01----:R1:W0:-:S15]  /*0530*/  LDC R3, c[0x0][0x364] ;  /* 0x0000d900ff037b82 */ /* 0x00321e0000000800 */
[----:B01----:R-:W-:-:S15]  /*0540*/  MOV R3, R3 ;  /* 0x0000000300037202 */ /* 0x003fde0000000f00 */
[----:B01----:R1:W0:-:S15]  /*0550*/  S2R R4, SR_CTAID.Y ;  /* 0x0000000000047919 */ /* 0x00321e0000002600 */
[----:B01----:R-:W-:-:S15]  /*0560*/  MOV R4, R4 ;  /* 0x0000000400047202 */ /* 0x003fde0000000f00 */
[----:B01----:R-:W-:-:S15]  /*0570*/  IMAD R3, R3, R4, RZ ;  /* 0x0000000403037224 */ /* 0x003fde00078e02ff */
[----:B01----:R1:W0:-:S15]  /*0580*/  S2R R4, SR_TID.Y ;  /* 0x0000000000047919 */ /* 0x00321e0000002200 */
[----:B01----:R-:W-:-:S15]  /*0590*/  MOV R4, R4 ;  /* 0x0000000400047202 */ /* 0x003fde0000000f00 */
[----:B01----:R-:W-:-:S15]  /*05a0*/  IADD3 R3, PT, PT, R3, R4, RZ ;  /* 0x0000000403037210 */ /* 0x003fde0007ffe0ff */
[----:B01----:R-:W-:-:S15]  /*05b0*/  MOV R3, R3 ;  /* 0x0000000300037202 */ /* 0x003fde0000000f00 */
[----:B01----:R-:W-:-:S15]  /*05c0*/  IMAD R4, R3, R19, RZ ;  /* 0x0000001303047224 */ /* 0x003fde00078e02ff */
[----:B01----:R-:W-:-:S15]  /*05d0*/  IADD3 R4, PT, PT, R2, R4, RZ ;  /* 0x0000000402047210 */ /* 0x003fde0007ffe0ff */
[----:B01----:R-:W-:-:S15]  /*05e0*/  MOV R30, R4 ;  /* 0x00000004001e7202 */ /* 0x003fde0000000f00 */
.L_x_52:
[----:B01----:R-:W-:-:S15]  /*05f0*/  IMAD R4, R19, R20, RZ ;  /* 0x0000001413047224 */ /* 0x003fde00078e02ff */
[----:B01----:R-:W-:-:S15]  /*0600*/  MOV R4, R4 ;  /* 0x0000000400047202 */ /* 0x003fde0000000f00 */
[----:B01----:R-:W-:-:S15]  /*0610*/  ISETP.EQ.AND P0, PT, R2, RZ, PT ;  /* 0x000000ff0200720c */ /* 0x003fde0003f02270 */
[----:B01----:R-:W-:-:S15]  /*0620*/  PLOP3.LUT P0, PT, P0, PT, PT, 0x8, 0x80 ;  /* 0x000000000080781c */ /* 0x003fde000070e170 */
[----:B01----:R-:W-:-:S15]  /*0630*/  BSSY.RECONVERGENT B0, `(.L_x_3) ;  /* 0x0000009000007945 */ /* 0x003fde0003800200 */
[----:B01----:R-:W-:-:S15]  /*0640*/  @P0 BRA `(.L_x_4) ;  /* 0x0000000000100947 */ /* 0x003fde0003800000 */
[----:B01----:R-:W-:-:S15]  /*0650*/  BRA `(.L_x_5) ;  /* 0x0000000000007947 */ /* 0x003fde0003800000 */
.L_x_5:
[----:B01----:R-:W-:-:S15]  /*0660*/  MOV R21, R30 ;  /* 0x0000001e00157202 */ /* 0x003fde0000000f00 */
[----:B01----:R-:W-:-:S15]  /*0670*/  MOV R21, R21 ;  /* 0x0000001500157202 */ /* 0x003fde0000000f00 */
.L_x_53:
[----:B01----:R-:W-:-:S15]  /*0680*/  BRA `(.L_x_6) ;  /* 0x00000000000c7947 */ /* 0x003fde0003800000 */
.L_x_4:
[----:B01----:R-:W-:-:S15]  /*0690*/  IADD3 R21, PT, PT, R30, -0x1, RZ ;  /* 0xffffffff1e157810 */ /* 0x003fde0007ffe0ff */
[----:B01----:R-:W-:-:S15]  /*06a0*/  MOV R21, R21 ;  /* 0x0000001500157202 */ /* 0x003fde0000000f00 */
[----:B01----:R-:W-:-:S15]  /*06b0*/  MOV R21, R21 ;  /* 0x0000001500157202 */ /* 0x003fde0000000f00 */
.L_x_6:
[----:B01----:R-:W-:-:S15]  /*06c0*/  BSYNC.RECONVERGENT B0 ;  /* 0x0000000000007941 */ /* 0x003fde0003800200 */
.L_x_3:
[----:B01----:R-:W-:-:S15]  /*06d0*/  MOV R26, R21 ;  /* 0x00000015001a7202 */ /* 0x003fde0000000f00 */
[----:B01----:R-:W-:-:S15]  /*06e0*/  MOV R26, R26 ;  /* 0x0000001a001a7202 */ /* 0x003fde0000000f00 */
.L_x_62:
[----:B01----:R-:W-:-:S15]  /*06f0*/  IADD3 R24, PT, PT, R19, -0x1, RZ ;  /* 0xffffffff13187810 */ /* 0x003fde0007ffe0ff */
[----:B01----:R-:W-:-:S15]  /*0700*/  ISETP.EQ.AND P0, PT, R2, R24, PT ;  /* 0x000000180200720c */ /* 0x003fde0003f02270 */
[----:B01----:R-:W-:-:S15]  /*0710*/  PLOP3.LUT P0, PT, P0, PT, PT, 0x8, 0x80 ;  /* 0x000000000080781c */ /* 0x003fde000070e170 */
[----:B01----:R-:W-:-:S15]  /*0720*/  BSSY.RECONVERGENT B0, `(.L_x_7) ;  /* 0x0000009000007945 */ /* 0x003fde0003800200 */
[----:B01----:R-:W-:-:S15]  /*0730*/  @P0 BRA `(.L_x_8) ;  /* 0x0000000000100947 */ /* 0x003fde0003800000 */
[----:B01----:R-:W-:-:S15]  /*0740*/  BRA `(.L_x_9) ;  /* 0x0000000000007947 */ /* 0x003fde0003800000 */
.L_x_9:
[----:B01----:R-:W-:-:S15]  /*0750*/  MOV R24, R30 ;  /* 0x0000001e00187202 */ /* 0x003fde0000000f00 */
[----:B01----:R-:W-:-:S15]  /*0760*/  MOV R24, R24 ;  /* 0x0000001800187202 */ /* 0x003fde0000000f00 */
.L_x_54:
[----:B01----:R-:W-:-:S15]  /*0770*/  BRA `(.L_x_10) ;  /* 0x00000000000c7947 */ /* 0x003fde0003800000 */
.L_x_8:
[----:B01----:R-:W-:-:S15]  /*0780*/  IADD3 R21, PT, PT, R30, 0x1, RZ ;  /* 0x000000011e157810 */ /* 0x003fde0007ffe0ff */
[----:B01----:R-:W-:-:S15]  /*0790*/  MOV R21, R21 ;  /* 0x0000001500157202 */ /* 0x003fde0000000f00 */
[----:B01----:R-:W-:-:S15]  /*07a0*/  MOV R24, R21 ;  /* 0x0000001500187202 */ /* 0x003fde0000000f00 */
.L_x_10:
[----:B01----:R-:W-:-:S15]  /*07b0*/  BSYNC.RECONVERGENT B0 ;  /* 0x0000000000007941 */ /* 0x003fde0003800200 */
.L_x_7:
[----:B01----:R-:W-:-:S15]  /*07c0*/  MOV R27, R24 ;  /* 0x00000018001b7202 */ /* 0x003fde0000000f00 */
[----:B01----:R-:W-:-:S15]  /*07d0*/  MOV R27, R27 ;  /* 0x0000001b001b7202 */ /* 0x003fde0000000f00 */
.L_x_67:
[----:B01----:R-:W-:-:S15]  /*07e0*/  ISETP.EQ.AND P0, PT, R3, RZ, PT ;  /* 0x000000ff0300720c */ /* 0x003fde0003f02270 */
[----:B01----:R-:W-:-:S15]  /*07f0*/  PLOP3.LUT P0, PT, P0, PT, PT, 0x8, 0x80 ;  /* 0x000000000080781c */ /* 0x003fde000070e170 */
[----:B01----:R-:W-:-:S15]  /*0800*/  BSSY.RECONVERGENT B0, `(.L_x_11) ;  /* 0x0000009000007945 */ /* 0x003fde0003800200 */
[----:B01----:R-:W-:-:S15]  /*0810*/  @P0 BRA `(.L_x_12) ;  /* 0x0000000000100947 */ /* 0x003fde0003800000 */
[----:B01----:R-:W-:-:S15]  /*0820*/  BRA `(.L_x_13) ;  /* 0x0000000000007947 */ /* 0x003fde0003800000 */
.L_x_13:
[----:B01----:R-:W-:-:S15]  /*0830*/  MOV R21, R30 ;  /* 0x0000001e00157202 */ /* 0x003fde0000000f00 */
[----:B01----:R-:W-:-:S15]  /*0840*/  MOV R21, R21 ;  /* 0x0000001500157202 */ /* 0x003fde0000000f00 */
.L_x_55:
[----:B01----:R-:W-:-:S15]  /*0850*/  BRA `(.L_x_14) ;  /* 0x00000000000c7947 */ /* 0x003fde0003800000 */
.L_x_12:
[----:B01----:R-:W-:-:S15]  /*0860*/  IADD3 R21, PT, PT, R30, -R19, RZ ;  /* 0x800000131e157210 */ /* 0x003fde0007ffe0ff */
[----:B01----:R-:W-:-:S15]  /*0870*/  MOV R21, R21 ;  /* 0x0000001500157202 */ /* 0x003fde0000000f00 */
[----:B01----:R-:W-:-:S15]  /*0880*/  MOV R21, R21 ;  /* 0x0000001500157202 */ /* 0x003fde0000000f00 */
.L_x_14:
[----:B01----:R-:W-:-:S15]  /*0890*/  BSYNC.RECONVERGENT B0 ;  /* 0x0000000000007941 */ /* 0x003fde0003800200 */
.L_x_11:
[----:B01----:R-:W-:-:S15]  /*08a0*/  MOV R28, R21 ;  /* 0x00000015001c7202 */ /* 0x003fde0000000f00 */
[----:B01----:R-:W-:-:S15]  /*08b0*/  MOV R28, R28 ;  /* 0x0000001c001c7202 */ /* 0x003fde0000000f00 */
.L_x_72:
[----:B01----:R-:W-:-:S15]  /*08c0*/  IADD3 R20, PT, PT, R20, -0x1, RZ ;  /* 0xffffffff14147810 */ /* 0x003fde0007ffe0ff */
[----:B01----:R-:W-:-:S15]  /*08d0*/  ISETP.EQ.AND P0, PT, R3, R20, PT ;  /* 0x000000140300720c */ /* 0x003fde0003f02270 */
[----:B01----:R-:W-:-:S15]  /*08e0*/  PLOP3.LUT P0, PT, P0, PT, PT, 0x8, 0x80 ;  /* 0x000000000080781c */ /* 0x003fde000070e170 */
[----:B01----:R-:W-:-:S15]  /*08f0*/  BSSY.RECONVERGENT B0, `(.L_x_15) ;  /* 0x0000009000007945 */ /* 0x003fde0003800200 */
[----:B01----:R-:W-:-:S15]  /*0900*/  @P0 BRA `(.L_x_16) ;  /* 0x0000000000100947 */ /* 0x003fde0003800000 */
[----:B01----:R-:W-:-:S15]  /*0910*/  BRA `(.L_x_17) ;  /* 0x0000000000007947 */ /* 0x003fde0003800000 */
.L_x_17:
[----:B01----:R-:W-:-:S15]  /*0920*/  MOV R29, R30 ;  /* 0x0000001e001d7202 */ /* 0x003fde0000000f00 */
[----:B01----:R-:W-:-:S15]  /*0930*/  MOV R29, R29 ;  /* 0x0000001d001d7202 */ /* 0x003fde0000000f00 */
.L_x_56:
[----:B01----:R-:W-:-:S15]  /*0940*/  BRA `(.L_x_18) ;  /* 0x00000000000c7947 */ /* 0x003fde0003800000 */
.L_x_16:
[----:B01----:R-:W-:-:S15]  /*0950*/  IADD3 R19, PT, PT, R30, R19, RZ ;  /* 0x000000131e137210 */ /* 0x003fde0007ffe0ff */
[----:B01----:R-:W-:-:S15]  /*0960*/  MOV R19, R19 ;  /* 0x0000001300137202 */ /* 0x003fde0000000f00 */
[----:B01----:R-:W-:-:S15]  /*0970*/  MOV R29, R19 ;  /* 0x00000013001d7202 */ /* 0x003fde0000000f00 */
.L_x_18:
[----:B01----:R-:W-:-:S15]  /*0980*/  BSYNC.RECONVERGENT B0 ;  /* 0x0000000000007941 */ /* 0x003fde0003800200 */
.L_x_15:
[----:B01----:R-:W-:-:S15]  /*0990*/  MOV R24, R29 ;  /* 0x0000001d00187202 */ /* 0x003fde0000000f00 */
[----:B01----:R-:W-:-:S15]  /*09a0*/  MOV R20, R30 ;  /* 0x0000001e00147202 */ /* 0x003fde0000000f00 */
[----:B01----:R-:W-:-:S15]  /*09b0*/  SHF.R.S32.HI R21, RZ, 0x1f, R20 ;  /* 0x0000001fff157819 */ /* 0x003fde0000011414 */
[----:B01----:R-:W-:-:S15]  /*09c0*/  MOV R19, R20 ;  /* 0x0000001400137202 */ /* 0x003fde0000000f00 */
[----:B01----:R-:W-:-:S15]  /*09d0*/  MOV R20, R19 ;  /* 0x0000001300147202 */ /* 0x003fde0000000f00 */
[----:B01----:R-:W-:-:S15]  /*09e0*/  MOV R21, R21 ;  /* 0x0000001500157202 */ /* 0x003fde0000000f00 */
[----:B01----:R-:W-:-:S15]  /*09f0*/  SHF.L.U64.HI R21, R20, 0x2, R21 ;  /* 0x0000000214157819 */ /* 0x003fde0000010215 */
[----:B01----:R-:W-:-:S15]  /*0a00*/  SHF.L.U32 R20, R20, 0x2, RZ ;  /* 0x0000000214147819 */ /* 0x003fde00000006ff */
[----:B01----:R-:W-:-:S15]  /*0a10*/  IADD3 R20, P0, PT, R16, R20, RZ ;  /* 0x0000001410147210 */ /* 0x003fde0007f1e0ff */
[----:B01----:R-:W-:-:S15]  /*0a20*/  IADD3.X R21, PT, PT, R15, R21, RZ, P0, !PT ;  /* 0x000000150f157210 */ /* 0x003fde00007fe4ff */
[----:B01----:R-:W-:-:S15]  /*0a30*/  MOV R20, R20 ;  /* 0x0000001400147202 */ /* 0x003fde0000000f00 */
[----:B01----:R-:W-:-:S15]  /*0a40*/  MOV R21, R21 ;  /* 0x0000001500157202 */ /* 0x003fde0000000f00 */
[----:B01----:R-:W-:-:S15]  /*0a50*/  MOV R20, R20 ;  /* 0x0000001400147202 */ /* 0x003fde0000000f00 */
[----:B01----:R-:W-:-:S15]  /*0a60*/  MOV R21, R21 ;  /* 0x0000001500157202 */ /* 0x003fde0000000f00 */
[----:B01----:R-:W-:-:S15]  /*0a70*/  R2UR UR4, R22 ;  /* 0x00000000160472ca */ /* 0x003fde00000e0000 */
[----:B01----:R-:W-:-:S15]  /*0a80*/  R2UR UR5, R23 ;  /* 0x00000000170572ca */ /* 0x003fde00000e0000 */
[----:B01----:R1:W0:-:S15]  /*0a90*/  LD.E R20, desc[UR4][R20.64] ;  /* 0x0000000414147980 */ /* 0x00321e000c101900 */
[----:B01----:R-:W-:-:S15]  /*0aa0*/  MOV R20, R20 ;  /* 0x0000001400147202 */ /* 0x003fde0000000f00 */
[----:B01----:R-:W-:-:S15]  /*0ab0*/  MOV R24, R24 ;  /* 0x0000001800187202 */ /* 0x003fde0000000f00 */
[----:B01----:R-:W-:-:S15]  /*0ac0*/  MOV R25, R20 ;  /* 0x0000001400197202 */ /* 0x003fde0000000f00 */
.L_x_77:
[----:B01----:R-:W-:-:S15]  /*0ad0*/  MOV R38, R25 ;  /* 0x0000001900267202 */ /* 0x003fde0000000f00 */
[----:B01----:R-:W-:-:S15]  /*0ae0*/  MOV R38, R38 ;  /* 0x0000002600267202 */ /* 0x003fde0000000f00 */
.L_x_83:
[----:B01----:R-:W-:-:S15]  /*0af0*/  IADD3 R19, PT, PT, R30, R4, RZ ;  /* 0x000000041e137210 */ /* 0x003fde0007ffe0ff */
[----:B01----:R-:W-:-:S15]  /*0b00*/  MOV R19, R19 ;  /* 0x0000001300137202 */ /* 0x003fde0000000f00 */
[----:B01----:R-:W-:-:S15]  /*0b10*/  SHF.R.S32.HI R20, RZ, 0x1f, R19 ;  /* 0x0000001fff147819 */ /* 0x003fde0000011413 */
[----:B01----:R-:W-:-:S15]  /*0b20*/  MOV R21, R20 ;  /* 0x0000001400157202 */ /* 0x003fde0000000f00 */
[----:B01----:R-:W-:-:S15]  /*0b30*/  MOV R20, R19 ;  /* 0x0000001300147202 */ /* 0x003fde0000000f00 */
        /* <DEDUP_REMOVED lines=16> */
.L_x_86:
[----:B01----:R-:W-:-:S15]  /*0c40*/  FMUL R31, R5, R25 ;  /* 0x00000019051f7220 */ /* 0x003fde0000400000 */
        /* <DEDUP_REMOVED lines=16> */
[----:B01----:R-:W-:-:S15]  /*0d50*/  FMUL R20, R10, R20 ;  /* 0x000000140a147220 */ /* 0x003fde0000400000 */
[----:B01----:R-:W-:-:S15]  /*0d60*/  FADD R31, R31, R20 ;  /* 0x000000141f1f7221 */ /* 0x003fde0000000000 */
        /* <DEDUP_REMOVED lines=54> */
[----:B01----:R-:W-:-:S15]  /*10d0*/  FMUL R21, R6, R38 ;  /* 0x0000002606157220 */ /* 0x003fde0000400000 */
[----:B01----:R-:W-:-:S15]  /*10e0*/  FADD R20, R20, R21 ;  /* 0x0000001514147221 */ /* 0x003fde0000000000 */
        /* <DEDUP_REMOVED lines=37> */
[----:B01----:R1:W-:-:S15]  /*1340*/  ST.E desc[UR4][R20.64], R31 ;  /* 0x0000001f14007985 */ /* 0x0033de000c101904 */
[----:B01----:R-:W-:-:S15]  /*1350*/  IADD3 R30, PT, PT, R30, R4, RZ ;  /* 0x000000041e1e7210 */ /* 0x003fde0007ffe0ff */
[----:B01----:R-:W-:-:S15]  /*1360*/  MOV R30, R30 ;  /* 0x0000001e001e7202 */ /* 0x003fde0000000f00 */
.L_x_57:
[----:B01----:R-:W-:-:S15]  /*1370*/  IADD3 R20, PT, PT, R26, R4, RZ ;  /* 0x000000041a147210 */ /* 0x003fde0007ffe0ff */
[----:B01----:R-:W-:-:S15]  /*1380*/  MOV R21, R20 ;  /* 0x0000001400157202 */ /* 0x003fde0000000f00 */
.L_x_63:
[----:B01----:R-:W-:-:S15]  /*1390*/  IADD3 R20, PT, PT, R27, R4, RZ ;  /* 0x000000041b147210 */ /* 0x003fde0007ffe0ff */
[----:B01----:R-:W-:-:S15]  /*13a0*/  MOV R26, R20 ;  /* 0x00000014001a7202 */ /* 0x003fde0000000f00 */
.L_x_68:
[----:B01----:R-:W-:-:S15]  /*13b0*/  IADD3 R20, PT, PT, R28, R4, RZ ;  /* 0x000000041c147210 */ /* 0x003fde0007ffe0ff */
[----:B01----:R-:W-:-:S15]  /*13c0*/  MOV R27, R20 ;  /* 0x00000014001b7202 */ /* 0x003fde0000000f00 */
.L_x_73:
[----:B01----:R-:W-:-:S15]  /*13d0*/  IADD3 R20, PT, PT, R24, R4, RZ ;  /* 0x0000000418147210 */ /* 0x003fde0007ffe0ff */
[----:B01----:R-:W-:-:S15]  /*13e0*/  MOV R28, R20 ;  /* 0x00000014001c7202 */ /* 0x003fde0000000f00 */
.L_x_48:
[----:B01----:R-:W-:-:S15]  /*13f0*/  MOV R20, 0x1 ;  /* 0x0000000100147802 */ /* 0x003fde0000000f00 */
[----:B01----:R-:W-:-:S15]  /*1400*/  MOV R20, R20 ;  /* 0x0000001400147202 */ /* 0x003fde0000000f00 */
[----:B01----:R-:W-:-:S15]  /*1410*/  MOV R20, R20 ;  /* 0x0000001400147202 */ /* 0x003fde0000000f00 */
.L_x_90:
[----:B01----:R-:W-:-:S15]  /*1420*/  MOV R33, R30 ;  /* 0x0000001e00217202 */ /* 0x003fde0000000f00 */
[----:B01----:R-:W-:-:S15]  /*1430*/  MOV R33, R33 ;  /* 0x0000002100217202 */ /* 0x003fde0000000f00 */
.L_x_58:
[----:B01----:R-:W-:-:S15]  /*1440*/  MOV R32, R21 ;  /* 0x0000001500207202 */ /* 0x003fde0000000f00 */
[----:B01----:R-:W-:-:S15]  /*1450*/  MOV R32, R32 ;  /* 0x0000002000207202 */ /* 0x003fde0000000f00 */
.L_x_64:
[----:B01----:R-:W-:-:S15]  /*1460*/  MOV R31, R26 ;  /* 0x0000001a001f7202 */ /* 0x003fde0000000f00 */
[----:B01----:R-:W-:-:S15]  /*1470*/  MOV R31, R31 ;  /* 0x0000001f001f7202 */ /* 0x003fde0000000f00 */
.L_x_69:
[----:B01----:R-:W-:-:S15]  /*1480*/  MOV R30, R27 ;  /* 0x0000001b001e7202 */ /* 0x003fde0000000f00 */
[----:B01----:R-:W-:-:S15]  /*1490*/  MOV R30, R30 ;  /* 0x0000001e001e7202 */ /* 0x003fde0000000f00 */
.L_x_74:
[----:B01----:R-:W-:-:S15]  /*14a0*/  MOV R28, R28 ;  /* 0x0000001c001c7202 */ /* 0x003fde0000000f00 */
[----:B01----:R-:W-:-:S15]  /*14b0*/  MOV R29, R28 ;  /* 0x0000001c001d7202 */ /* 0x003fde0000000f00 */
.L_x_91:
[----:B01----:R-:W-:-:S15]  /*14c0*/  MOV R24, R25 ;  /* 0x0000001900187202 */ /* 0x003fde0000000f00 */
[----:B01----:R-:W-:-:S15]  /*14d0*/  MOV R24, R24 ;  /* 0x0000001800187202 */ /* 0x003fde0000000f00 */
.L_x_78:
[----:B01----:R-:W-:-:S15]  /*14e0*/  MOV R28, R19 ;  /* 0x00000013001c7202 */ /* 0x003fde0000000f00 */
[----:B01----:R-:W-:-:S15]  /*14f0*/  MOV R28, R28 ;  /* 0x0000001c001c7202 */ /* 0x003fde0000000f00 */
.L_x_87:
[----:B01----:R-:W-:-:S15]  /*1500*/  MOV R27, R20 ;  /* 0x00000014001b7202 */ /* 0x003fde0000000f00 */
[----:B01----:R-:W-:-:S15]  /*1510*/  MOV R27, R27 ;  /* 0x0000001b001b7202 */ /* 0x003fde0000000f00 */
.L_x_21:
        /* <DEDUP_REMOVED lines=16> */
.L_x_79:
[----:B01----:R-:W-:-:S15]  /*1620*/  IADD3 R40, PT, PT, R39, -0x1, RZ ;  /* 0xffffffff27287810 */ /* 0x003fde0007ffe0ff */
[----:B01----:R-:W-:-:S15]  /*1630*/  ISETP.LT.AND P0, PT, R34, R40, PT ;  /* 0x000000282200720c */ /* 0x003fde0003f01270 */
[----:B01----:R-:W-:-:S15]  /*1640*/  PLOP3.LUT P0, PT, P0, PT, PT, 0x80, 0x8 ;  /* 0x000000000008781c */ /* 0x003fde000070f070 */
.L_x_59:
[----:B01----:R-:W-:-:S15]  /*1650*/  PLOP3.LUT P0, PT, P0, PT, PT, 0x8, 0x80 ;  /* 0x000000000080781c */ /* 0x003fde000070e170 */
[----:B01----:R-:W-:-:S15]  /*1660*/  PLOP3.LUT P0, PT, P0, PT, PT, 0x80, 0x8 ;  /* 0x000000000008781c */ /* 0x003fde000070f070 */
.L_x_94:
[----:B01----:R-:W-:-:S15]  /*1670*/  @P0 BRA `(.L_x_19) ;  /* 0x0000000800980947 */ /* 0x003fde0003800000 */
[----:B01----:R-:W-:-:S15]  /*1680*/  BRA `(.L_x_20) ;  /* 0x0000000000007947 */ /* 0x003fde0003800000 */
.L_x_20:
[----:B01----:R-:W-:-:S15]  /*1690*/  MOV R35, R25 ;  /* 0x0000001900237202 */ /* 0x003fde0000000f00 */
[----:B01----:R-:W-:-:S15]  /*16a0*/  MOV R35, R35 ;  /* 0x0000002300237202 */ /* 0x003fde0000000f00 */
.L_x_84:
[----:B01----:R-:W-:-:S15]  /*16b0*/  MOV R28, R26 ;  /* 0x0000001a001c7202 */ /* 0x003fde0000000f00 */
[----:B01----:R-:W-:-:S15]  /*16c0*/  MOV R28, R28 ;  /* 0x0000001c001c7202 */ /* 0x003fde0000000f00 */
.L_x_80:
[----:B01----:R-:W-:-:S15]  /*16d0*/  IADD3 R24, PT, PT, R20, R4, RZ ;  /* 0x0000000414187210 */ /* 0x003fde0007ffe0ff */
        /* <DEDUP_REMOVED lines=18> */
.L_x_88:
        /* <DEDUP_REMOVED lines=115> */
.L_x_60:
[----:B01----:R-:W-:-:S15]  /*1f30*/  IADD3 R20, PT, PT, R37, R4, RZ ;  /* 0x0000000425147210 */ /* 0x003fde0007ffe0ff */
[----:B01----:R-:W-:-:S15]  /*1f40*/  MOV R20, R20 ;  /* 0x0000001400147202 */ /* 0x003fde0000000f00 */
.L_x_65:
[----:B01----:R-:W-:-:S15]  /*1f50*/  IADD3 R25, PT, PT, R36, R4, RZ ;  /* 0x0000000424197210 */ /* 0x003fde0007ffe0ff */
[----:B01----:R-:W-:-:S15]  /*1f60*/  MOV R25, R25 ;  /* 0x0000001900197202 */ /* 0x003fde0000000f00 */
.L_x_70:
[----:B01----:R-:W-:-:S15]  /*1f70*/  IADD3 R26, PT, PT, R19, R4, RZ ;  /* 0x00000004131a7210 */ /* 0x003fde0007ffe0ff */
[----:B01----:R-:W-:-:S15]  /*1f80*/  MOV R26, R26 ;  /* 0x0000001a001a7202 */ /* 0x003fde0000000f00 */
.L_x_75:
[----:B01----:R-:W-:-:S15]  /*1f90*/  IADD3 R19, PT, PT, R21, R4, RZ ;  /* 0x0000000415137210 */ /* 0x003fde0007ffe0ff */
[----:B01----:R-:W-:-:S15]  /*1fa0*/  MOV R36, R19 ;  /* 0x0000001300247202 */ /* 0x003fde0000000f00 */
.L_x_92:
[----:B01----:R-:W-:-:S15]  /*1fb0*/  IADD3 R19, PT, PT, R34, 0x1, RZ ;  /* 0x0000000122137810 */ /* 0x003fde0007ffe0ff */
[----:B01----:R-:W-:-:S15]  /*1fc0*/  MOV R19, R19 ;  /* 0x0000001300137202 */ /* 0x003fde0000000f00 */
.L_x_95:
[----:B01----:R-:W-:-:S15]  /*1fd0*/  MOV R33, R24 ;  /* 0x0000001800217202 */ /* 0x003fde0000000f00 */
[----:B01----:R-:W-:-:S15]  /*1fe0*/  MOV R33, R33 ;  /* 0x0000002100217202 */ /* 0x003fde0000000f00 */
.L_x_61:
[----:B01----:R-:W-:-:S15]  /*1ff0*/  MOV R32, R20 ;  /* 0x0000001400207202 */ /* 0x003fde0000000f00 */
[----:B01----:R-:W-:-:S15]  /*2000*/  MOV R32, R32 ;  /* 0x0000002000207202 */ /* 0x003fde0000000f00 */
.L_x_66:
[----:B01----:R-:W-:-:S15]  /*2010*/  MOV R31, R25 ;  /* 0x00000019001f7202 */ /* 0x003fde0000000f00 */
[----:B01----:R-:W-:-:S15]  /*2020*/  MOV R31, R31 ;  /* 0x0000001f001f7202 */ /* 0x003fde0000000f00 */
.L_x_71:
[----:B01----:R-:W-:-:S15]  /*2030*/  MOV R30, R26 ;  /* 0x0000001a001e7202 */ /* 0x003fde0000000f00 */
[----:B01----:R-:W-:-:S15]  /*2040*/  MOV R30, R30 ;  /* 0x0000001e001e7202 */ /* 0x003fde0000000f00 */
.L_x_76:
[----:B01----:R-:W-:-:S15]  /*2050*/  MOV R29, R36 ;  /* 0x00000024001d7202 */ /* 0x003fde0000000f00 */
[----:B01----:R-:W-:-:S15]  /*2060*/  MOV R29, R29 ;  /* 0x0000001d001d7202 */ /* 0x003fde0000000f00 */
.L_x_93:
[----:B01----:R-:W-:-:S15]  /*2070*/  MOV R24, R28 ;  /* 0x0000001c00187202 */ /* 0x003fde0000000f00 */
[----:B01----:R-:W-:-:S15]  /*2080*/  MOV R24, R24 ;  /* 0x0000001800187202 */ /* 0x003fde0000000f00 */
.L_x_81:
[----:B01----:R-:W-:-:S15]  /*2090*/  MOV R28, R27 ;  /* 0x0000001b001c7202 */ /* 0x003fde0000000f00 */
[----:B01----:R-:W-:-:S15]  /*20a0*/  MOV R28, R28 ;  /* 0x0000001c001c7202 */ /* 0x003fde0000000f00 */
.L_x_89:
[----:B01----:R-:W-:-:S15]  /*20b0*/  MOV R27, R19 ;  /* 0x00000013001b7202 */ /* 0x003fde0000000f00 */
[----:B01----:R-:W-:-:S15]  /*20c0*/  MOV R27, R27 ;  /* 0x0000001b001b7202 */ /* 0x003fde0000000f00 */
.L_x_96:
[----:B01----:R-:W-:-:S15]  /*20d0*/  BRA `(.L_x_21) ;  /* 0xfffffff400107947 */ /* 0x003fde000383ffff */
.L_x_19:
[----:B01----:R-:W-:-:S15]  /*20e0*/  MOV R34, R25 ;  /* 0x0000001900227202 */ /* 0x003fde0000000f00 */
[----:B01----:R-:W-:-:S15]  /*20f0*/  MOV R34, R34 ;  /* 0x0000002200227202 */ /* 0x003fde0000000f00 */
.L_x_85:
[----:B01----:R-:W-:-:S15]  /*2100*/  MOV R35, R26 ;  /* 0x0000001a00237202 */ /* 0x003fde0000000f00 */
[----:B01----:R-:W-:-:S15]  /*2110*/  MOV R35, R35 ;  /* 0x0000002300237202 */ /* 0x003fde0000000f00 */
.L_x_82:
        /* <DEDUP_REMOVED lines=119> */
[----:B------:R-:W-:-:S00]  /*2890*/  MEMBAR.SC.VC ;  /* 0x0000000000007992 */ /* 0x000fc00000005000 */
[----:B01----:R-:W-:-:S00]  /*28a0*/  ERRBAR ;  /* 0x00000000000079ab */ /* 0x003fc00000000000 */
[----:B01----:R-:W-:-:S15]  /*28b0*/  CGAERRBAR ;  /* 0x00000000000075ab */ /* 0x003fde0000000000 */
[----:B01----:R-:W-:-:S15]  /*28c0*/  EXIT ;  /* 0x000000000000794d */ /* 0x003fde0003800000 */
.L_x_47:
[----:B------:R-:W-:-:S00]  /*28d0*/  MEMBAR.SC.VC ;  /* 0x0000000000007992 */ /* 0x000fc00000005000 */
[----:B01----:R-:W-:-:S00]  /*28e0*/  ERRBAR ;  /* 0x00000000000079ab */ /* 0x003fc00000000000 */
[----:B01----:R-:W-:-:S15]  /*28f0*/  CGAERRBAR ;  /* 0x00000000000075ab */ /* 0x003fde0000000000 */
[----:B01----:R-:W-:-:S15]  /*2900*/  EXIT ;  /* 0x000000000000794d */ /* 0x003fde0003800000 */
.L_x_22:
[----:B------:R-:W-:-:S00]  /*2910*/  BRA `(.L_x_22) ;  /* 0xfffffffc00fc7947 */ /* 0x000fc0000383ffff */
[----:B------:R-:W-:-:S00]  /*2920*/  NOP ;  /* 0x0000000000007918 */ /* 0x000fc00000000000 */
        /* <DEDUP_REMOVED lines=13> */
.L_x_45:


//--------------------- .text._ZN4dim3C1Ejjj      --------------------------
	.section	.text._ZN4dim3C1Ejjj,"ax",@progbits
	.align	128
        .global         _ZN4dim3C1Ejjj
        .type           _ZN4dim3C1Ejjj,@function
        .size           _ZN4dim3C1Ejjj,(.L_x_49 - _ZN4dim3C1Ejjj)
_ZN4dim3C1Ejjj:
.text._ZN4dim3C1Ejjj:
[----:B01----:R1:W0:-:S15]  /*0000*/  LDC.64 R10, c[0x0][0x358] ;  /* 0x0000d600ff0a7b82 */ /* 0x00321e0000000a00 */
        /* <DEDUP_REMOVED lines=14> */
[----:B01----:R-:W-:-:S15]  /*00f0*/  R2UR UR4, R10 ;  /* 0x000000000a0472ca */ /* 0x003fde00000e0000 */
[----:B01----:R-:W-:-:S15]  /*0100*/  R2UR UR5, R11 ;  /* 0x000000000b0572ca */ /* 0x003fde00000e0000 */
[----:B01----:R1:W-:-:S15]  /*0110*/  ST.E desc[UR4][R4.64], R6 ;  /* 0x0000000604007985 */ /* 0x0033de000c101904 */
[----:B01----:R-:W-:-:S15]  /*0120*/  IADD3 R4, P0, PT, R7, 0x4, RZ ;  /* 0x0000000407047810 */ /* 0x003fde0007f1e0ff */
[----:B01----:R-:W-:-:S15]  /*0130*/  IADD3.X R5, PT, PT, R8, RZ, RZ, P0, !PT ;  /* 0x000000ff08057210 */ /* 0x003fde00007fe4ff */
        /* <DEDUP_REMOVED lines=8> */
[----:B01----:R-:W-:-:S15]  /*01c0*/  BRA `(.L_x_23) ;  /* 0x0000000000007947 */ /* 0x003fde0003800000 */
.L_x_23:
[----:B01----:R-:W-:-:S15]  /*01d0*/  RET.ABS.NODEC R20 0x0 ;  /* 0x0000000014007950 */ /* 0x003fde0003e00000 */
.L_x_24:
        /* <DEDUP_REMOVED lines=10> */
.L_x_49:


//--------------------- .text._ZN4dim3C2Ejjj      --------------------------
	.section	.text._ZN4dim3C2Ejjj,"ax",@progbits
	.align	128
        .global         _ZN4dim3C2Ejjj
        .type           _ZN4dim3C2Ejjj,@function
        .size           _ZN4dim3C2Ejjj,(.L_x_50 - _ZN4dim3C2Ejjj)
_ZN4dim3C2Ejjj:
.text._ZN4dim3C2Ejjj:
[----:B01----:R-:W-:-:S15]  /*0000*/  IADD3 R1, PT, PT, R1, -0x20, RZ ;  /* 0xffffffe001017810 */ /* 0x003fde0007ffe0ff */
[----:B01----:R1:W0:-:S15]  /*0010*/  S2R R0, SR_LMEMHIOFF ;  /* 0x0000000000007919 */ /* 0x00321e0000003700 */
[----:B01----:R-:W-:-:S15]  /*0020*/  ISETP.GE.U32.AND P0, PT, R1, R0, PT ;  /* 0x000000000100720c */ /* 0x003fde0003f06070 */
[----:B01----:R-:W-:-:S15]  /*0030*/  @P0 BRA `(.L_x_25) ;  /* 0x0000000000040947 */ /* 0x003fde0003800000 */
[----:B01----:R-:W-:-:S15]  /*0040*/  BPT.TRAP 0x1 ;  /* 0x000000040000795c */ /* 0x003fde0000300000 */
.L_x_25:
[----:B01----:R1:W-:-:S15]  /*0050*/  STL [R1+0x18], R21 ;  /* 0x0000181501007387 */ /* 0x0033de0000100800 */
[----:B01----:R1:W-:-:S15]  /*0060*/  STL [R1+0x14], R20 ;  /* 0x0000141401007387 */ /* 0x0033de0000100800 */
[----:B01----:R1:W-:-:S15]  /*0070*/  STL [R1+0x10], R19 ;  /* 0x0000101301007387 */ /* 0x0033de0000100800 */
[----:B01----:R1:W-:-:S15]  /*0080*/  STL [R1+0xc], R18 ;  /* 0x00000c1201007387 */ /* 0x0033de0000100800 */
[----:B01----:R1:W-:-:S15]  /*0090*/  STL [R1+0x8], R17 ;  /* 0x0000081101007387 */ /* 0x0033de0000100800 */
[----:B01----:R1:W-:-:S15]  /*00a0*/  STL [R1+0x4], R16 ;  /* 0x0000041001007387 */ /* 0x0033de0000100800 */
[----:B01----:R1:W-:-:S15]  /*00b0*/  STL [R1], R2 ;  /* 0x0000000201007387 */ /* 0x0033de0000100800 */
        /* <DEDUP_REMOVED lines=17> */
[----:B01----:R-:W-:-:S15]  /*01d0*/  MOV R20, 32@lo((_ZN4dim3C2Ejjj + .L_x_0@srel)) ;  /* 0x0000000000147802 */ /* 0x003fde0000000f00 */
[----:B01----:R-:W-:-:S15]  /*01e0*/  MOV R21, 32@hi((_ZN4dim3C2Ejjj + .L_x_0@srel)) ;  /* 0x0000000000157802 */ /* 0x003fde0000000f00 */
[----:B01----:R-:W-:-:S15]  /*01f0*/  CALL.ABS.NOINC `(_ZN4dim3C1Ejjj) ;  /* 0x0000000000007943 */ /* 0x003fde0003c00000 */
.L_x_0:
[----:B01----:R-:W-:-:S15]  /*0200*/  BRA `(.L_x_26) ;  /* 0x0000000000007947 */ /* 0x003fde0003800000 */
.L_x_26:
[----:B01----:R1:W0:-:S15]  /*0210*/  LDL R2, [R1] ;  /* 0x0000000001027983 */ /* 0x00321e0000100800 */
[----:B01----:R1:W0:-:S15]  /*0220*/  LDL R16, [R1+0x4] ;  /* 0x0000040001107983 */ /* 0x00321e0000100800 */
[----:B01----:R1:W0:-:S15]  /*0230*/  LDL R17, [R1+0x8] ;  /* 0x0000080001117983 */ /* 0x00321e0000100800 */
[----:B01----:R1:W0:-:S15]  /*0240*/  LDL R18, [R1+0xc] ;  /* 0x00000c0001127983 */ /* 0x00321e0000100800 */
[----:B01----:R1:W0:-:S15]  /*0250*/  LDL R19, [R1+0x10] ;  /* 0x0000100001137983 */ /* 0x00321e0000100800 */
[----:B01----:R1:W0:-:S15]  /*0260*/  LDL R20, [R1+0x14] ;  /* 0x0000140001147983 */ /* 0x00321e0000100800 */
[----:B01----:R1:W0:-:S15]  /*0270*/  LDL R21, [R1+0x18] ;  /* 0x0000180001157983 */ /* 0x00321e0000100800 */
[----:B01----:R-:W-:-:S15]  /*0280*/  IADD3 R1, PT, PT, R1, 0x20, RZ ;  /* 0x0000002001017810 */ /* 0x003fde0007ffe0ff */
[----:B01----:R-:W-:-:S15]  /*0290*/  RET.ABS.NODEC R20 0x0 ;  /* 0x0000000014007950 */ /* 0x003fde0003e00000 */
.L_x_27:
        /* <DEDUP_REMOVED lines=14> */
.L_x_50:


//--------------------- .text._ZSt4sqrtf          --------------------------
	.section	.text._ZSt4sqrtf,"ax",@progbits
	.align	128
        .global         _ZSt4sqrtf
        .type           _ZSt4sqrtf,@function
        .size           _ZSt4sqrtf,(.L_x_51 - _ZSt4sqrtf)
_ZSt4sqrtf:
.text._ZSt4sqrtf:
[----:B01----:R-:W-:-:S15]  /*0000*/  IADD3 R1, PT, PT, R1, -0x10, RZ ;  /* 0xfffffff001017810 */ /* 0x003fde0007ffe0ff */
[----:B01----:R1:W0:-:S15]  /*0010*/  S2R R0, SR_LMEMHIOFF ;  /* 0x0000000000007919 */ /* 0x00321e0000003700 */
[----:B01----:R-:W-:-:S15]  /*0020*/  ISETP.GE.U32.AND P0, PT, R1, R0, PT ;  /* 0x000000000100720c */ /* 0x003fde0003f06070 */
[----:B01----:R-:W-:-:S15]  /*0030*/  @P0 BRA `(.L_x_28) ;  /* 0x0000000000040947 */ /* 0x003fde0003800000 */
[----:B01----:R-:W-:-:S15]  /*0040*/  BPT.TRAP 0x1 ;  /* 0x000000040000795c */ /* 0x003fde0000300000 */
.L_x_28:
[----:B01----:R1:W-:-:S15]  /*0050*/  STL [R1+0x8], R21 ;  /* 0x0000081501007387 */ /* 0x0033de0000100800 */
[----:B01----:R1:W-:-:S15]  /*0060*/  STL [R1+0x4], R20 ;  /* 0x0000041401007387 */ /* 0x0033de0000100800 */
[----:B01----:R1:W-:-:S15]  /*0070*/  STL [R1], R2 ;  /* 0x0000000201007387 */ /* 0x0033de0000100800 */
[----:B01----:R-:W-:-:S15]  /*0080*/  MOV R4, R4 ;  /* 0x0000000400047202 */ /* 0x003fde0000000f00 */
[----:B01----:R-:W-:-:S15]  /*0090*/  MOV R2, R4 ;  /* 0x0000000400027202 */ /* 0x003fde0000000f00 */
[----:B01----:R-:W-:-:S15]  /*00a0*/  MOV R4, R2 ;  /* 0x0000000200047202 */ /* 0x003fde0000000f00 */
[----:B01----:R-:W-:-:S15]  /*00b0*/  MOV R20, 32@lo((_ZSt4sqrtf + .L_x_1@srel)) ;  /* 0x0000000000147802 */ /* 0x003fde0000000f00 */
[----:B01----:R-:W-:-:S15]  /*00c0*/  MOV R21, 32@hi((_ZSt4sqrtf + .L_x_1@srel)) ;  /* 0x0000000000157802 */ /* 0x003fde0000000f00 */
[----:B01----:R-:W-:-:S15]  /*00d0*/  CALL.ABS.NOINC `(sqrtf) ;  /* 0x0000000000007943 */ /* 0x003fde0003c00000 */
.L_x_1:
[----:B01----:R-:W-:-:S15]  /*00e0*/  MOV R4, R4 ;  /* 0x0000000400047202 */ /* 0x003fde0000000f00 */
[----:B01----:R-:W-:-:S15]  /*00f0*/  MOV R4, R4 ;  /* 0x0000000400047202 */ /* 0x003fde0000000f00 */
[----:B01----:R-:W-:-:S15]  /*0100*/  BRA `(.L_x_29) ;  /* 0x0000000000007947 */ /* 0x003fde0003800000 */
.L_x_29:
[----:B01----:R1:W0:-:S15]  /*0110*/  LDL R2, [R1] ;  /* 0x0000000001027983 */ /* 0x00321e0000100800 */
[----:B01----:R1:W0:-:S15]  /*0120*/  LDL R20, [R1+0x4] ;  /* 0x0000040001147983 */ /* 0x00321e0000100800 */
[----:B01----:R1:W0:-:S15]  /*0130*/  LDL R21, [R1+0x8] ;  /* 0x0000080001157983 */ /* 0x00321e0000100800 */
[----:B01----:R-:W-:-:S15]  /*0140*/  IADD3 R1, PT, PT, R1, 0x10, RZ ;  /* 0x0000001001017810 */ /* 0x003fde0007ffe0ff */
[----:B01----:R-:W-:-:S15]  /*0150*/  RET.ABS.NODEC R20 0x0 ;  /* 0x0000000014007950 */ /* 0x003fde0003e00000 */
.L_x_30:
        /* <DEDUP_REMOVED lines=10> */
.L_x_51:


//--------------------- .text.__cuda_sm20_sqrt_rn_f32_slowpath --------------------------
	.section	.text.__cuda_sm20_sqrt_rn_f32_slowpath,"ax",@progbits
	.align	128
.text.__cuda_sm20_sqrt_rn_f32_slowpath:
        .weak           __cuda_sm20_sqrt_rn_f32_slowpath
        .type           __cuda_sm20_sqrt_rn_f32_slowpath,@function
        .size           __cuda_sm20_sqrt_rn_f32_slowpath,(.L_x_98 - __cuda_sm20_sqrt_rn_f32_slowpath)
__cuda_sm20_sqrt_rn_f32_slowpath:
[----:B01----:R-:W-:-:S15]  /*0000*/  MOV R4, R4 ;  /* 0x0000000400047202 */ /* 0x003fde0000000f00 */
[----:B01----:R-:W-:-:S15]  /*0010*/  MOV R4, R4 ;  /* 0x0000000400047202 */ /* 0x003fde0000000f00 */
[----:B01----:R-:W-:-:S15]  /*0020*/  MOV R4, R4 ;  /* 0x0000000400047202 */ /* 0x003fde0000000f00 */
[----:B01----:R-:W-:-:S15]  /*0030*/  MOV R4, R4 ;  /* 0x0000000400047202 */ /* 0x003fde0000000f00 */
[----:B01----:R-:W-:-:S15]  /*0040*/  MOV R0, R4 ;  /* 0x0000000400007202 */ /* 0x003fde0000000f00 */
[----:B01----:R-:W-:-:S15]  /*0050*/  LOP3.LUT R0, R0, 0x7fffffff, RZ, 0xc0, !PT ;  /* 0x7fffffff00007812 */ /* 0x003fde00078ec0ff */
[----:B01----:R-:W-:-:S15]  /*0060*/  MOV R3, RZ ;  /* 0x000000ff00037202 */ /* 0x003fde0000000f00 */
[----:B01----:R-:W-:-:S15]  /*0070*/  ISETP.NE.AND P0, PT, R0, R3, PT ;  /* 0x000000030000720c */ /* 0x003fde0003f05270 */
[----:B01----:R-:W-:-:S15]  /*0080*/  MOV R4, R4 ;  /* 0x0000000400047202 */ /* 0x003fde0000000f00 */
[----:B01----:R-:W-:-:S15]  /*0090*/  BSSY.RECONVERGENT B0, `(.L_x_31) ;  /* 0x000002b000007945 */ /* 0x003fde0003800200 */
[----:B01----:R-:W-:-:S15]  /*00a0*/  @P0 BRA `(.L_x_32) ;  /* 0x00000000000c0947 */ /* 0x003fde0003800000 */
[----:B01----:R-:W-:-:S15]  /*00b0*/  MOV R4, R4 ;  /* 0x0000000400047202 */ /* 0x003fde0000000f00 */
[----:B01----:R-:W-:-:S15]  /*00c0*/  MOV R4, R4 ;  /* 0x0000000400047202 */ /* 0x003fde0000000f00 */
[----:B01----:R-:W-:-:S15]  /*00d0*/  BRA `(.L_x_33) ;  /* 0x0000000000987947 */ /* 0x003fde0003800000 */
.L_x_32:
[----:B01----:R-:W-:-:S15]  /*00e0*/  MOV R0, RZ ;  /* 0x000000ff00007202 */ /* 0x003fde0000000f00 */
[----:B01----:R-:W-:-:S15]  /*00f0*/  FSETP.LT.FTZ.AND P0, PT, R4, R0, PT ;  /* 0x000000000400720b */ /* 0x003fde0003f11000 */
[----:B01----:R-:W-:-:S15]  /*0100*/  PLOP3.LUT P0, PT, P0, PT, PT, 0x8, 0x80 ;  /* 0x000000000080781c */ /* 0x003fde000070e170 */
[----:B01----:R-:W-:-:S15]  /*0110*/  @P0 BRA `(.L_x_34) ;  /* 0x00000000000c0947 */ /* 0x003fde0003800000 */
[----:B01----:R-:W-:-:S15]  /*0120*/  MOV R4, 0x7fffffff ;  /* 0x7fffffff00047802 */ /* 0x003fde0000000f00 */
[----:B01----:R-:W-:-:S15]  /*0130*/  MOV R4, R4 ;  /* 0x0000000400047202 */ /* 0x003fde0000000f00 */
[----:B01----:R-:W-:-:S15]  /*0140*/  BRA `(.L_x_33) ;  /* 0x00000000007c7947 */ /* 0x003fde0003800000 */
.L_x_34:
[----:B01----:R-:W-:-:S15]  /*0150*/  FADD.FTZ R0, -RZ, |R4| ;  /* 0x40000004ff007221 */ /* 0x003fde0000010100 */
[----:B01----:R-:W-:-:S15]  /*0160*/  MOV R3, 0x7f800000 ;  /* 0x7f80000000037802 */ /* 0x003fde0000000f00 */
[----:B01----:R-:W-:-:S15]  /*0170*/  FSETP.LE.FTZ.AND P0, PT, R0, R3, PT ;  /* 0x000000030000720b */ /* 0x003fde0003f13000 */
[----:B01----:R-:W-:-:S15]  /*0180*/  MOV R0, R0 ;  /* 0x0000000000007202 */ /* 0x003fde0000000f00 */
[----:B01----:R-:W-:-:S15]  /*0190*/  @P0 BRA `(.L_x_35) ;  /* 0x0000000000100947 */ /* 0x003fde0003800000 */
[----:B01----:R-:W-:-:S15]  /*01a0*/  MOV R0, 0x3f800000 ;  /* 0x3f80000000007802 */ /* 0x003fde0000000f00 */
[----:B01----:R-:W-:-:S15]  /*01b0*/  FADD.FTZ R0, R4, R0 ;  /* 0x0000000004007221 */ /* 0x003fde0000010000 */
[----:B01----:R-:W-:-:S15]  /*01c0*/  MOV R4, R0 ;  /* 0x0000000000047202 */ /* 0x003fde0000000f00 */
[----:B01----:R-:W-:-:S15]  /*01d0*/  BRA `(.L_x_33) ;  /* 0x0000000000587947 */ /* 0x003fde0003800000 */
.L_x_35:
[----:B01----:R-:W-:-:S15]  /*01e0*/  MOV R3, 0x7f800000 ;  /* 0x7f80000000037802 */ /* 0x003fde0000000f00 */
[----:B01----:R-:W-:-:S15]  /*01f0*/  FSETP.EQ.FTZ.AND P0, PT, R0, R3, PT ;  /* 0x000000030000720b */ /* 0x003fde0003f12000 */
[----:B01----:R-:W-:-:S15]  /*0200*/  PLOP3.LUT P0, PT, P0, PT, PT, 0x8, 0x80 ;  /* 0x000000000080781c */ /* 0x003fde000070e170 */
[----:B01----:R-:W-:-:S15]  /*0210*/  @P0 BRA `(.L_x_36) ;  /* 0x00000000000c0947 */ /* 0x003fde0003800000 */
[----:B01----:R-:W-:-:S15]  /*0220*/  MOV R4, R4 ;  /* 0x0000000400047202 */ /* 0x003fde0000000f00 */
[----:B01----:R-:W-:-:S15]  /*0230*/  MOV R4, R4 ;  /* 0x0000000400047202 */ /* 0x003fde0000000f00 */
[----:B01----:R-:W-:-:S15]  /*0240*/  BRA `(.L_x_33) ;  /* 0x00000000003c7947 */ /* 0x003fde0003800000 */
.L_x_36:
[----:B01----:R-:W-:-:S15]  /*0250*/  MOV R0, 0x5f800000 ;  /* 0x5f80000000007802 */ /* 0x003fde0000000f00 */
[----:B01----:R-:W-:-:S15]  /*0260*/  MOV R3, RZ ;  /* 0x000000ff00037202 */ /* 0x003fde0000000f00 */
[----:B01----:R-:W-:-:S15]  /*0270*/  FFMA R0, R4, R0, R3 ;  /* 0x0000000004007223 */ /* 0x003fde0000000003 */
[----:B01----:R1:W0:-:S15]  /*0280*/  MUFU.RSQ R3, R0 ;  /* 0x0000000000037308 */ /* 0x00321e0000001400 */
[----:B01----:R-:W-:-:S15]  /*0290*/  FMUL.FTZ R4, R3, R0 ;  /* 0x0000000003047220 */ /* 0x003fde0000410000 */
[----:B01----:R-:W-:-:S15]  /*02a0*/  FADD.FTZ R5, -RZ, -R4 ;  /* 0x80000004ff057221 */ /* 0x003fde0000010100 */
[----:B01----:R-:W-:-:S15]  /*02b0*/  FFMA R5, R5, R4, R0 ;  /* 0x0000000405057223 */ /* 0x003fde0000000000 */
[----:B01----:R-:W-:-:S15]  /*02c0*/  MOV R6, 0x3f000000 ;  /* 0x3f00000000067802 */ /* 0x003fde0000000f00 */
[----:B01----:R-:W-:-:S15]  /*02d0*/  FMUL.FTZ R6, R3, R6 ;  /* 0x0000000603067220 */ /* 0x003fde0000410000 */
[----:B01----:R-:W-:-:S15]  /*02e0*/  FFMA R5, R5, R6, R4 ;  /* 0x0000000605057223 */ /* 0x003fde0000000004 */
[----:B01----:R-:W-:-:S15]  /*02f0*/  MOV R3, 0x2f800000 ;  /* 0x2f80000000037802 */ /* 0x003fde0000000f00 */
[----:B01----:R-:W-:-:S15]  /*0300*/  FMUL.FTZ R3, R5, R3 ;  /* 0x0000000305037220 */ /* 0x003fde0000410000 */
[----:B01----:R-:W-:-:S15]  /*0310*/  MOV R4, R0 ;  /* 0x0000000000047202 */ /* 0x003fde0000000f00 */
[----:B01----:R-:W-:-:S15]  /*0320*/  MOV R4, R3 ;  /* 0x0000000300047202 */ /* 0x003fde0000000f00 */
[----:B01----:R-:W-:-:S15]  /*0330*/  BRA `(.L_x_33) ;  /* 0x0000000000007947 */ /* 0x003fde0003800000 */
.L_x_33:
[----:B01----:R-:W-:-:S15]  /*0340*/  BSYNC.RECONVERGENT B0 ;  /* 0x0000000000007941 */ /* 0x003fde0003800200 */
.L_x_31:
[----:B01----:R-:W-:-:S15]  /*0350*/  MOV R4, R4 ;  /* 0x0000000400047202 */ /* 0x003fde0000000f00 */
[----:B01----:R-:W-:-:S15]  /*0360*/  MOV R4, R4 ;  /* 0x0000000400047202 */ /* 0x003fde0000000f00 */
[----:B01----:R-:W-:-:S15]  /*0370*/  MOV R4, R4 ;  /* 0x0000000400047202 */ /* 0x003fde0000000f00 */
[----:B01----:R-:W-:-:S15]  /*0380*/  BRA `(.L_x_37) ;  /* 0x0000000000007947 */ /* 0x003fde0003800000 */
.L_x_37:
[----:B01----:R-:W-:-:S15]  /*0390*/  RET.ABS.NODEC R20 0x0 ;  /* 0x0000000014007950 */ /* 0x003fde0003e00000 */
.L_x_38:
        /* <DEDUP_REMOVED lines=14> */
.L_x_98:


//--------------------- .text.sqrtf               --------------------------
	.section	.text.sqrtf,"ax",@progbits
	.align	128
.text.sqrtf:
        .type           sqrtf,@function
        .size           sqrtf,(.L_x_97 - sqrtf)
sqrtf:
[----:B01----:R-:W-:-:S15]  /*0000*/  IADD3 R1, PT, PT, R1, -0x10, RZ ;  /* 0xfffffff001017810 */ /* 0x003fde0007ffe0ff */
[----:B01----:R1:W0:-:S15]  /*0010*/  S2R R0, SR_LMEMHIOFF ;  /* 0x0000000000007919 */ /* 0x00321e0000003700 */
[----:B01----:R-:W-:-:S15]  /*0020*/  ISETP.GE.U32.AND P0, PT, R1, R0, PT ;  /* 0x000000000100720c */ /* 0x003fde0003f06070 */
[----:B01----:R-:W-:-:S15]  /*0030*/  @P0 BRA `(.L_x_39) ;  /* 0x0000000000040947 */ /* 0x003fde0003800000 */
[----:B01----:R-:W-:-:S15]  /*0040*/  BPT.TRAP 0x1 ;  /* 0x000000040000795c */ /* 0x003fde0000300000 */
.L_x_39:
[----:B01----:R1:W-:-:S15]  /*0050*/  STL [R1+0x8], R21 ;  /* 0x0000081501007387 */ /* 0x0033de0000100800 */
[----:B01----:R1:W-:-:S15]  /*0060*/  STL [R1+0x4], R20 ;  /* 0x0000041401007387 */ /* 0x0033de0000100800 */
[----:B01----:R1:W-:-:S15]  /*0070*/  STL [R1], R2 ;  /* 0x0000000201007387 */ /* 0x0033de0000100800 */
[----:B01----:R-:W0:-:S15]  /*0080*/  BMOV.32.CLEAR R2, B6 ;  /* 0x0000000006027355 */ /* 0x003e1e0000100000 */
[----:B01----:R-:W-:-:S15]  /*0090*/  BSSY.RECONVERGENT B6, `(.L_x_40) ;  /* 0x0000026000067945 */ /* 0x003fde0003800200 */
[----:B01----:R-:W-:-:S15]  /*00a0*/  MOV R4, R4 ;  /* 0x0000000400047202 */ /* 0x003fde0000000f00 */
[----:B01----:R-:W-:-:S15]  /*00b0*/  MOV R4, R4 ;  /* 0x0000000400047202 */ /* 0x003fde0000000f00 */
[----:B01----:R-:W-:-:S15]  /*00c0*/  MOV R4, R4 ;  /* 0x0000000400047202 */ /* 0x003fde0000000f00 */
[----:B01----:R-:W-:-:S15]  /*00d0*/  MOV R4, R4 ;  /* 0x0000000400047202 */ /* 0x003fde0000000f00 */
[----:B01----:R-:W-:-:S15]  /*00e0*/  MOV R4, R4 ;  /* 0x0000000400047202 */ /* 0x003fde0000000f00 */
[----:B01----:R1:W0:-:S15]  /*00f0*/  MUFU.RSQ R0, R4 ;  /* 0x0000000400007308 */ /* 0x00321e0000001400 */
[----:B01----:R-:W-:-:S15]  /*0100*/  MOV R3, R4 ;  /* 0x0000000400037202 */ /* 0x003fde0000000f00 */
[----:B01----:R-:W-:-:S15]  /*0110*/  IADD3 R3, PT, PT, R3, -0xd000000, RZ ;  /* 0xf300000003037810 */ /* 0x003fde0007ffe0ff */
[----:B01----:R-:W-:-:S15]  /*0120*/  MOV R5, 0x727fffff ;  /* 0x727fffff00057802 */ /* 0x003fde0000000f00 */
[----:B01----:R-:W-:-:S15]  /*0130*/  ISETP.LE.U32.AND P0, PT, R3, R5, PT ;  /* 0x000000050300720c */ /* 0x003fde0003f03070 */
[----:B01----:R-:W-:-:S15]  /*0140*/  MOV R4, R4 ;  /* 0x0000000400047202 */ /* 0x003fde0000000f00 */
[----:B01----:R-:W-:-:S15]  /*0150*/  MOV R0, R0 ;  /* 0x0000000000007202 */ /* 0x003fde0000000f00 */
[----:B01----:R-:W-:-:S15]  /*0160*/  @P0 BRA `(.L_x_41) ;  /* 0x0000000000280947 */ /* 0x003fde0003800000 */
[----:B01----:R-:W-:-:S15]  /*0170*/  MOV R4, R4 ;  /* 0x0000000400047202 */ /* 0x003fde0000000f00 */
[----:B01----:R-:W-:-:S15]  /*0180*/  MOV R4, R4 ;  /* 0x0000000400047202 */ /* 0x003fde0000000f00 */
[----:B01----:R-:W-:-:S15]  /*0190*/  MOV R20, 32@lo((sqrtf + .L_x_2@srel)) ;  /* 0x0000000000147802 */ /* 0x003fde0000000f00 */
[----:B01----:R-:W-:-:S15]  /*01a0*/  MOV R21, 32@hi((sqrtf + .L_x_2@srel)) ;  /* 0x0000000000157802 */ /* 0x003fde0000000f00 */
[----:B01----:R-:W-:-:S15]  /*01b0*/  CALL.ABS.NOINC `(__cuda_sm20_sqrt_rn_f32_slowpath) ;  /* 0x0000000000007943 */ /* 0x003fde0003c00000 */
.L_x_2:
[----:B01----:R-:W-:-:S15]  /*01c0*/  MOV R4, R4 ;  /* 0x0000000400047202 */ /* 0x003fde0000000f00 */
[----:B01----:R-:W-:-:S15]  /*01d0*/  MOV R4, R4 ;  /* 0x0000000400047202 */ /* 0x003fde0000000f00 */
[----:B01----:R-:W-:-:S15]  /*01e0*/  MOV R4, R4 ;  /* 0x0000000400047202 */ /* 0x003fde0000000f00 */
[----:B01----:R-:W-:-:S15]  /*01f0*/  MOV R4, R4 ;  /* 0x0000000400047202 */ /* 0x003fde0000000f00 */
[----:B01----:R-:W-:-:S15]  /*0200*/  BRA `(.L_x_42) ;  /* 0x0000000000207947 */ /* 0x003fde0003800000 */
.L_x_41:
[----:B01----:R-:W-:-:S15]  /*0210*/  FMUL.FTZ R3, R0, R4 ;  /* 0x0000000400037220 */ /* 0x003fde0000410000 */
[----:B01----:R-:W-:-:S15]  /*0220*/  FADD R5, -RZ, -R3 ;  /* 0x80000003ff057221 */ /* 0x003fde0000000100 */
[----:B01----:R-:W-:-:S15]  /*0230*/  MOV R5, R5 ;  /* 0x0000000500057202 */ /* 0x003fde0000000f00 */
[----:B01----:R-:W-:-:S15]  /*0240*/  FFMA R5, R5, R3, R4 ;  /* 0x0000000305057223 */ /* 0x003fde0000000004 */
[----:B01----:R-:W-:-:S15]  /*0250*/  MOV R4, 0x3f000000 ;  /* 0x3f00000000047802 */ /* 0x003fde0000000f00 */
[----:B01----:R-:W-:-:S15]  /*0260*/  FMUL.FTZ R4, R0, R4 ;  /* 0x0000000400047220 */ /* 0x003fde0000410000 */
[----:B01----:R-:W-:-:S15]  /*0270*/  FFMA R4, R5, R4, R3 ;  /* 0x0000000405047223 */ /* 0x003fde0000000003 */
[----:B01----:R-:W-:-:S15]  /*0280*/  MOV R4, R4 ;  /* 0x0000000400047202 */ /* 0x003fde0000000f00 */
.L_x_42:
[----:B01----:R-:W-:-:S15]  /*0290*/  MOV R4, R4 ;  /* 0x0000000400047202 */ /* 0x003fde0000000f00 */
[----:B01----:R-:W-:-:S15]  /*02a0*/  MOV R4, R4 ;  /* 0x0000000400047202 */ /* 0x003fde0000000f00 */
[----:B01----:R-:W-:-:S15]  /*02b0*/  MOV R4, R4 ;  /* 0x0000000400047202 */ /* 0x003fde0000000f00 */
[----:B01----:R-:W-:-:S15]  /*02c0*/  MOV R4, R4 ;  /* 0x0000000400047202 */ /* 0x003fde0000000f00 */
[----:B01----:R-:W-:-:S15]  /*02d0*/  MOV R4, R4 ;  /* 0x0000000400047202 */ /* 0x003fde0000000f00 */
[----:B01----:R-:W-:-:S15]  /*02e0*/  BRA `(.L_x_43) ;  /* 0x0000000000007947 */ /* 0x003fde0003800000 */
.L_x_43:
[----:B01----:R-:W-:-:S15]  /*02f0*/  BSYNC.RECONVERGENT B6 ;  /* 0x0000000000067941 */ /* 0x003fde0003800200 */
.L_x_40:
[----:B01----:R1:W-:-:S15]  /*0300*/  BMOV.32 B6, R2 ;  /* 0x0000000206007356 */ /* 0x0033de0000000000 */
[----:B01----:R1:W0:-:S15]  /*0310*/  LDL R2, [R1] ;  /* 0x0000000001027983 */ /* 0x00321e0000100800 */
[----:B01----:R1:W0:-:S15]  /*0320*/  LDL R20, [R1+0x4] ;  /* 0x0000040001147983 */ /* 0x00321e0000100800 */
[----:B01----:R1:W0:-:S15]  /*0330*/  LDL R21, [R1+0x8] ;  /* 0x0000080001157983 */ /* 0x00321e0000100800 */
[----:B01----:R-:W-:-:S15]  /*0340*/  IADD3 R1, PT, PT, R1, 0x10, RZ ;  /* 0x0000001001017810 */ /* 0x003fde0007ffe0ff */
[----:B01----:R-:W-:-:S15]  /*0350*/  RET.ABS.NODEC R20 0x0 ;  /* 0x0000000014007950 */ /* 0x003fde0003e00000 */
.L_x_44:
        /* <DEDUP_REMOVED lines=10> */
.L_x_97:


//--------------------- .nv.constant0._Z11hotspotOpt1PfS_S_fiiifffffff --------------------------
	.section	.nv.constant0._Z11hotspotOpt1PfS_S_fiiifffffff,"a",@progbits
	.sectionflags	@""
	.align	4
.nv.constant0._Z11hotspotOpt1PfS_S_fiiifffffff:
	.zero		964


//--------------------- SYMBOLS --------------------------

	.type		.nv.reservedSmem.offset0,@object
	.size		.nv.reservedSmem.offset0,0x4
